	.target	sm_100a

	.elftype	@"ET_EXEC"


//--------------------- .note.nv.tkinfo           --------------------------
	.section	.note.nv.tkinfo,"",@"SHT_NOTE"
	.sectionflags	@"SHF_NOTE_NV_TKINFO"
	.tkinfo
        /*0018*/ 	.word	0x00000002
        /*0030*/ 	.string	""
        /*0030*/ 	.string	"ptxas"
        /*0030*/ 	.string	"Cuda compilation tools, release 13.0, V13.0.88"
        /*0030*/ 	.string	"Build cuda_13.0.r13.0/compiler.36424714_0"
        /*0030*/ 	.string	"-arch sm_100a -m 64 "



//--------------------- .note.nv.cuinfo           --------------------------
	.section	.note.nv.cuinfo,"",@"SHT_NOTE"
	.sectionflags	@"SHF_NOTE_NV_CUINFO"
        /*0018*/ 	.short	0x0002
        /*001a*/ 	.short	0x0064
        /*001c*/ 	.short	0x0082
	.zero		2


//--------------------- .nv.info                  --------------------------
	.section	.nv.info,"",@"SHT_CUDA_INFO"
	.align	4


	//----- nvinfo : EIATTR_REGCOUNT
	.align		4
        /*0000*/ 	.byte	0x04, 0x2f
        /*0002*/ 	.short	(.L_19 - .L_18)
	.align		4
.L_18:
        /*0004*/ 	.word	index@(_ZN7cutlass13device_kernelINS_4gemm6kernel13GemmUniversalIN4cute5tupleIJiiiiEEENS1_10collective13CollectiveMmaINS1_35MainloopSm100TmaUmmaWarpSpecializedILi4ELi2ELi4ENS5_IJNS4_1CILi4EEENSA_ILi1EEESC_EEEEENS5_IJNSA_ILi64EEENSA_ILi128EEESG_EEENS_10bfloat16_tENS5_IJlSC_lEEESI_SJ_NS4_8TiledMMAINS4_8MMA_AtomIJNS4_20SM100_MMA_F16BF16_SSISI_SI_fLi64ELi128ELNS4_4UMMA5MajorE0ELSO_0ELNSN_7ScaleInE0ELSP_0EEEEEENS4_6LayoutINS5_IJSC_SC_SC_EEENS5_IJNSA_ILi0EEESU_SU_EEEEENS5_IJNS4_10UnderscoreESX_SX_EEEEENS4_13SM90_TMA_LOADENS4_14ComposedLayoutINS4_7SwizzleILi3ELi4ELi3EEENS4_18smem_ptr_flag_bitsILi16EEENSS_INS5_IJNSA_ILi8EEESF_EEENS5_IJSF_SC_EEEEEEEvNS4_8identityENS4_23SM90_TMA_LOAD_MULTICASTES1A_vS1B_EENS_8epilogue10collective18CollectiveEpilogueINS1E_23Sm100TmaWarpSpecializedILi4ELi2ELi16ELb1ELb0EEEJSH_NS5_IJNSS_ISF_SC_EENSS_INSA_ILi32EEESC_EEEEESI_SJ_SI_SJ_NS1E_6fusion15FusionCallbacksIS1I_NS1N_17LinearCombinationISI_fSI_fLNS_15FloatRoundStyleE2EEESH_S1M_JEEENS4_5SM1004TMEM4LOAD26SM100_TMEM_LOAD_16dp256b4xES10_NS11_INS12_ILi2ELi4ELi3EEES15_NSS_INS5_IJS16_S1K_EEENS5_IJS1K_SC_EEEEEEENS4_17SM75_U32x4_LDSM_NENS4_14SM90_TMA_STOREES21_NS4_17SM90_U32x4_STSM_NENS4_39AutoVectorizingCopyWithAssumedAlignmentILi128EEEEEEvvEEEEvNT_6ParamsE)
        /*0008*/ 	.word	0x00000044


	//----- nvinfo : EIATTR_FRAME_SIZE
	.align		4
.L_19:
        /*000c*/ 	.byte	0x04, 0x11
        /*000e*/ 	.short	(.L_21 - .L_20)
	.align		4
.L_20:
        /*0010*/ 	.word	index@($__internal_2_$__cuda_sm10x_tcgen05_guardrail_trap_unallocated_columns_being_dealloced)
        /*0014*/ 	.word	0x00000000


	//----- nvinfo : EIATTR_FRAME_SIZE
	.align		4
.L_21:
        /*0018*/ 	.byte	0x04, 0x11
        /*001a*/ 	.short	(.L_23 - .L_22)
	.align		4
.L_22:
        /*001c*/ 	.word	index@($__internal_1_$__cuda_sm10x_tcgen05_guardrail_trap_phase_invalid_during_alloc)
        /*0020*/ 	.word	0x00000000


	//----- nvinfo : EIATTR_FRAME_SIZE
	.align		4
.L_23:
        /*0024*/ 	.byte	0x04, 0x11
        /*0026*/ 	.short	(.L_25 - .L_24)
	.align		4
.L_24:
        /*0028*/ 	.word	index@($__internal_0_$__cuda_sm10x_tcgen05_guardrail_trap_col_being_dealloced_not_returned_by_alloc)
        /*002c*/ 	.word	0x00000000


	//----- nvinfo : EIATTR_FRAME_SIZE
	.align		4
.L_25:
        /*0030*/ 	.byte	0x04, 0x11
        /*0032*/ 	.short	(.L_27 - .L_26)
	.align		4
.L_26:
        /*0034*/ 	.word	index@(_ZN7cutlass13device_kernelINS_4gemm6kernel13GemmUniversalIN4cute5tupleIJiiiiEEENS1_10collective13CollectiveMmaINS1_35MainloopSm100TmaUmmaWarpSpecializedILi4ELi2ELi4ENS5_IJNS4_1CILi4EEENSA_ILi1EEESC_EEEEENS5_IJNSA_ILi64EEENSA_ILi128EEESG_EEENS_10bfloat16_tENS5_IJlSC_lEEESI_SJ_NS4_8TiledMMAINS4_8MMA_AtomIJNS4_20SM100_MMA_F16BF16_SSISI_SI_fLi64ELi128ELNS4_4UMMA5MajorE0ELSO_0ELNSN_7ScaleInE0ELSP_0EEEEEENS4_6LayoutINS5_IJSC_SC_SC_EEENS5_IJNSA_ILi0EEESU_SU_EEEEENS5_IJNS4_10UnderscoreESX_SX_EEEEENS4_13SM90_TMA_LOADENS4_14ComposedLayoutINS4_7SwizzleILi3ELi4ELi3EEENS4_18smem_ptr_flag_bitsILi16EEENSS_INS5_IJNSA_ILi8EEESF_EEENS5_IJSF_SC_EEEEEEEvNS4_8identityENS4_23SM90_TMA_LOAD_MULTICASTES1A_vS1B_EENS_8epilogue10collective18CollectiveEpilogueINS1E_23Sm100TmaWarpSpecializedILi4ELi2ELi16ELb1ELb0EEEJSH_NS5_IJNSS_ISF_SC_EENSS_INSA_ILi32EEESC_EEEEESI_SJ_SI_SJ_NS1E_6fusion15FusionCallbacksIS1I_NS1N_17LinearCombinationISI_fSI_fLNS_15FloatRoundStyleE2EEESH_S1M_JEEENS4_5SM1004TMEM4LOAD26SM100_TMEM_LOAD_16dp256b4xES10_NS11_INS12_ILi2ELi4ELi3EEES15_NSS_INS5_IJS16_S1K_EEENS5_IJS1K_SC_EEEEEEENS4_17SM75_U32x4_LDSM_NENS4_14SM90_TMA_STOREES21_NS4_17SM90_U32x4_STSM_NENS4_39AutoVectorizingCopyWithAssumedAlignmentILi128EEEEEEvvEEEEvNT_6ParamsE)
        /*0038*/ 	.word	0x00000000


	//----- nvinfo : EIATTR_MIN_STACK_SIZE
	.align		4
.L_27:
        /*003c*/ 	.byte	0x04, 0x12
        /*003e*/ 	.short	(.L_29 - .L_28)
	.align		4
.L_28:
        /*0040*/ 	.word	index@(_ZN7cutlass13device_kernelINS_4gemm6kernel13GemmUniversalIN4cute5tupleIJiiiiEEENS1_10collective13CollectiveMmaINS1_35MainloopSm100TmaUmmaWarpSpecializedILi4ELi2ELi4ENS5_IJNS4_1CILi4EEENSA_ILi1EEESC_EEEEENS5_IJNSA_ILi64EEENSA_ILi128EEESG_EEENS_10bfloat16_tENS5_IJlSC_lEEESI_SJ_NS4_8TiledMMAINS4_8MMA_AtomIJNS4_20SM100_MMA_F16BF16_SSISI_SI_fLi64ELi128ELNS4_4UMMA5MajorE0ELSO_0ELNSN_7ScaleInE0ELSP_0EEEEEENS4_6LayoutINS5_IJSC_SC_SC_EEENS5_IJNSA_ILi0EEESU_SU_EEEEENS5_IJNS4_10UnderscoreESX_SX_EEEEENS4_13SM90_TMA_LOADENS4_14ComposedLayoutINS4_7SwizzleILi3ELi4ELi3EEENS4_18smem_ptr_flag_bitsILi16EEENSS_INS5_IJNSA_ILi8EEESF_EEENS5_IJSF_SC_EEEEEEEvNS4_8identityENS4_23SM90_TMA_LOAD_MULTICASTES1A_vS1B_EENS_8epilogue10collective18CollectiveEpilogueINS1E_23Sm100TmaWarpSpecializedILi4ELi2ELi16ELb1ELb0EEEJSH_NS5_IJNSS_ISF_SC_EENSS_INSA_ILi32EEESC_EEEEESI_SJ_SI_SJ_NS1E_6fusion15FusionCallbacksIS1I_NS1N_17LinearCombinationISI_fSI_fLNS_15FloatRoundStyleE2EEESH_S1M_JEEENS4_5SM1004TMEM4LOAD26SM100_TMEM_LOAD_16dp256b4xES10_NS11_INS12_ILi2ELi4ELi3EEES15_NSS_INS5_IJS16_S1K_EEENS5_IJS1K_SC_EEEEEEENS4_17SM75_U32x4_LDSM_NENS4_14SM90_TMA_STOREES21_NS4_17SM90_U32x4_STSM_NENS4_39AutoVectorizingCopyWithAssumedAlignmentILi128EEEEEEvvEEEEvNT_6ParamsE)
        /*0044*/ 	.word	0x00000000
.L_29:


//--------------------- .nv.compat                --------------------------
	.section	.nv.compat,"",@"SHT_CUDA_COMPAT_INFO"
	.align	4
        /*0000*/ 	.byte	0x02, 0x09, 0x01, 0x00, 0x02, 0x02, 0x02, 0x00, 0x02, 0x05, 0x05, 0x00, 0x03, 0x07, 0x01, 0x01
        /*0010*/ 	.byte	0x02, 0x03, 0x01, 0x00, 0x02, 0x06, 0x01, 0x00, 0x04, 0x0b, 0x08, 0x00, 0x09, 0x00, 0x00, 0x00
        /*0020*/ 	.byte	0x00, 0x00, 0x00, 0x00


//--------------------- .nv.info._ZN7cutlass13device_kernelINS_4gemm6kernel13GemmUniversalIN4cute5tupleIJiiiiEEENS1_10collective13CollectiveMmaINS1_35MainloopSm100TmaUmmaWarpSpecializedILi4ELi2ELi4ENS5_IJNS4_1CILi4EEENSA_ILi1EEESC_EEEEENS5_IJNSA_ILi64EEENSA_ILi128EEESG_EEENS_10bfloat16_tENS5_IJlSC_lEEESI_SJ_NS4_8TiledMMAINS4_8MMA_AtomIJNS4_20SM100_MMA_F16BF16_SSISI_SI_fLi64ELi128ELNS4_4UMMA5MajorE0ELSO_0ELNSN_7ScaleInE0ELSP_0EEEEEENS4_6LayoutINS5_IJSC_SC_SC_EEENS5_IJNSA_ILi0EEESU_SU_EEEEENS5_IJNS4_10UnderscoreESX_SX_EEEEENS4_13SM90_TMA_LOADENS4_14ComposedLayoutINS4_7SwizzleILi3ELi4ELi3EEENS4_18smem_ptr_flag_bitsILi16EEENSS_INS5_IJNSA_ILi8EEESF_EEENS5_IJSF_SC_EEEEEEEvNS4_8identityENS4_23SM90_TMA_LOAD_MULTICASTES1A_vS1B_EENS_8epilogue10collective18CollectiveEpilogueINS1E_23Sm100TmaWarpSpecializedILi4ELi2ELi16ELb1ELb0EEEJSH_NS5_IJNSS_ISF_SC_EENSS_INSA_ILi32EEESC_EEEEESI_SJ_SI_SJ_NS1E_6fusion15FusionCallbacksIS1I_NS1N_17LinearCombinationISI_fSI_fLNS_15FloatRoundStyleE2EEESH_S1M_JEEENS4_5SM1004TMEM4LOAD26SM100_TMEM_LOAD_16dp256b4xES10_NS11_INS12_ILi2ELi4ELi3EEES15_NSS_INS5_IJS16_S1K_EEENS5_IJS1K_SC_EEEEEEENS4_17SM75_U32x4_LDSM_NENS4_14SM90_TMA_STOREES21_NS4_17SM90_U32x4_STSM_NENS4_39AutoVectorizingCopyWithAssumedAlignmentILi128EEEEEEvvEEEEvNT_6ParamsE --------------------------
	.section	.nv.info._ZN7cutlass13device_kernelINS_4gemm6kernel13GemmUniversalIN4cute5tupleIJiiiiEEENS1_10collective13CollectiveMmaINS1_35MainloopSm100TmaUmmaWarpSpecializedILi4ELi2ELi4ENS5_IJNS4_1CILi4EEENSA_ILi1EEESC_EEEEENS5_IJNSA_ILi64EEENSA_ILi128EEESG_EEENS_10bfloat16_tENS5_IJlSC_lEEESI_SJ_NS4_8TiledMMAINS4_8MMA_AtomIJNS4_20SM100_MMA_F16BF16_SSISI_SI_fLi64ELi128ELNS4_4UMMA5MajorE0ELSO_0ELNSN_7ScaleInE0ELSP_0EEEEEENS4_6LayoutINS5_IJSC_SC_SC_EEENS5_IJNSA_ILi0EEESU_SU_EEEEENS5_IJNS4_10UnderscoreESX_SX_EEEEENS4_13SM90_TMA_LOADENS4_14ComposedLayoutINS4_7SwizzleILi3ELi4ELi3EEENS4_18smem_ptr_flag_bitsILi16EEENSS_INS5_IJNSA_ILi8EEESF_EEENS5_IJSF_SC_EEEEEEEvNS4_8identityENS4_23SM90_TMA_LOAD_MULTICASTES1A_vS1B_EENS_8epilogue10collective18CollectiveEpilogueINS1E_23Sm100TmaWarpSpecializedILi4ELi2ELi16ELb1ELb0EEEJSH_NS5_IJNSS_ISF_SC_EENSS_INSA_ILi32EEESC_EEEEESI_SJ_SI_SJ_NS1E_6fusion15FusionCallbacksIS1I_NS1N_17LinearCombinationISI_fSI_fLNS_15FloatRoundStyleE2EEESH_S1M_JEEENS4_5SM1004TMEM4LOAD26SM100_TMEM_LOAD_16dp256b4xES10_NS11_INS12_ILi2ELi4ELi3EEES15_NSS_INS5_IJS16_S1K_EEENS5_IJS1K_SC_EEEEEEENS4_17SM75_U32x4_LDSM_NENS4_14SM90_TMA_STOREES21_NS4_17SM90_U32x4_STSM_NENS4_39AutoVectorizingCopyWithAssumedAlignmentILi128EEEEEEvvEEEEvNT_6ParamsE,"",@"SHT_CUDA_INFO"
	.sectionflags	@""
	.align	4


	//----- nvinfo : EIATTR_CUDA_API_VERSION
	.align		4
        /*0000*/ 	.byte	0x04, 0x37
        /*0002*/ 	.short	(.L_31 - .L_30)
.L_30:
        /*0004*/ 	.word	0x00000082


	//----- nvinfo : EIATTR_KPARAM_INFO
	.align		4
.L_31:
        /*0008*/ 	.byte	0x04, 0x17
        /*000a*/ 	.short	(.L_33 - .L_32)
.L_32:
        /*000c*/ 	.word	0x00000000
        /*0010*/ 	.short	0x0000
        /*0012*/ 	.short	0x0000
        /*0014*/ 	.byte	0x00, 0xf0, 0x01, 0x20


	//----- nvinfo : EIATTR_AT_ENTRY_FRAGMENTS
	.align		4
.L_33:
        /*0018*/ 	.byte	0x04, 0x4f
        /*001a*/ 	.short	(.L_35 - .L_34)


	//   ....[0]....
.L_34:
        /*001c*/ 	.word	0x00000006


	//----- nvinfo : EIATTR_RESERVED_SMEM_USED
	.align		4
.L_35:
        /*0020*/ 	.byte	0x01, 0x41
	.zero		2


	//----- nvinfo : EIATTR_SPARSE_MMA_MASK
	.align		4
        /*0024*/ 	.byte	0x03, 0x50
        /*0026*/ 	.short	0x0000


	//----- nvinfo : EIATTR_TCGEN05_1CTA_USED
	.align		4
        /*0028*/ 	.byte	0x01, 0x51
	.zero		2


	//----- nvinfo : EIATTR_MAXREG_COUNT
	.align		4
        /*002c*/ 	.byte	0x03, 0x1b
        /*002e*/ 	.short	0x00ff


	//----- nvinfo : EIATTR_NUM_BARRIERS
	.align		4
        /*0030*/ 	.byte	0x02, 0x4c
        /*0032*/ 	.byte	0x07
	.zero		1


	//----- nvinfo : EIATTR_EXTERNS
	.align		4
        /*0034*/ 	.byte	0x04, 0x0f
        /*0036*/ 	.short	(.L_37 - .L_36)


	//   ....[0]....
	.align		4
.L_36:
        /*0038*/ 	.word	index@(__assertfail)


	//----- nvinfo : EIATTR_MERCURY_ISA_VERSION
	.align		4
.L_37:
        /*003c*/ 	.byte	0x03, 0x5f
        /*003e*/ 	.short	0x0101


	//----- nvinfo : EIATTR_INT_WARP_WIDE_INSTR_OFFSETS
	.align		4
        /*0040*/ 	.byte	0x04, 0x31
        /*0042*/ 	.short	(.L_39 - .L_38)


	//   ....[0]....
.L_38:
        /*0044*/ 	.word	0x00004060


	//   ....[1]....
        /*0048*/ 	.word	0x00004090


	//   ....[2]....
        /*004c*/ 	.word	0x000040b0


	//   ....[3]....
        /*0050*/ 	.word	0x00004c80


	//   ....[4]....
        /*0054*/ 	.word	0x00004ce0


	//   ....[5]....
        /*0058*/ 	.word	0x00004dd0


	//   ....[6]....
        /*005c*/ 	.word	0x00004e50


	//   ....[7]....
        /*0060*/ 	.word	0x00004f50


	//   ....[8]....
        /*0064*/ 	.word	0x00004fe0


	//   ....[9]....
        /*0068*/ 	.word	0x000050e0


	//   ....[10]....
        /*006c*/ 	.word	0x00005190


	//----- nvinfo : EIATTR_COOP_GROUP_MASK_REGIDS
	.align		4
.L_39:
        /*0070*/ 	.byte	0x04, 0x29
        /*0072*/ 	.short	(.L_41 - .L_40)


	//   ....[0]....
.L_40:
        /*0074*/ 	.word	0xffffffff


	//   ....[1]....
        /*0078*/ 	.word	0xffffffff


	//   ....[2]....
        /*007c*/ 	.word	0xffffffff


	//   ....[3]....
        /*0080*/ 	.word	0xffffffff


	//   ....[4]....
        /*0084*/ 	.word	0xffffffff


	//   ....[5]....
        /*0088*/ 	.word	0xffffffff


	//   ....[6]....
        /*008c*/ 	.word	0xffffffff


	//   ....[7]....
        /*0090*/ 	.word	0xffffffff


	//   ....[8]....
        /*0094*/ 	.word	0xffffffff


	//   ....[9]....
        /*0098*/ 	.word	0xffffffff


	//   ....[10]....
        /*009c*/ 	.word	0xffffffff


	//   ....[11]....
        /*00a0*/ 	.word	0xffffffff


	//   ....[12]....
        /*00a4*/ 	.word	0xffffffff


	//   ....[13]....
        /*00a8*/ 	.word	0xffffffff


	//----- nvinfo : EIATTR_COOP_GROUP_INSTR_OFFSETS
	.align		4
.L_41:
        /*00ac*/ 	.byte	0x04, 0x28
        /*00ae*/ 	.short	(.L_43 - .L_42)


	//   ....[0]....
.L_42:
        /*00b0*/ 	.word	0x00000080


	//   ....[1]....
        /*00b4*/ 	.word	0x000004f0


	//   ....[2]....
        /*00b8*/ 	.word	0x00000690


	//   ....[3]....
        /*00bc*/ 	.word	0x00000830


	//   ....[4]....
        /*00c0*/ 	.word	0x00000930


	//   ....[5]....
        /*00c4*/ 	.word	0x00000aa0


	//   ....[6]....
        /*00c8*/ 	.word	0x00000c40


	//   ....[7]....
        /*00cc*/ 	.word	0x00000df0


	//   ....[8]....
        /*00d0*/ 	.word	0x000021e0


	//   ....[9]....
        /*00d4*/ 	.word	0x00003090


	//   ....[10]....
        /*00d8*/ 	.word	0x000032a0


	//   ....[11]....
        /*00dc*/ 	.word	0x000032d0


	//   ....[12]....
        /*00e0*/ 	.word	0x00003f40


	//   ....[13]....
        /*00e4*/ 	.word	0x00004170


	//----- nvinfo : EIATTR_VRC_CTA_INIT_COUNT
	.align		4
.L_43:
        /*00e8*/ 	.byte	0x02, 0x4a
        /*00ea*/ 	.byte	0x80
	.zero		1


	//----- nvinfo : EIATTR_SYSCALL_OFFSETS
	.align		4
        /*00ec*/ 	.byte	0x04, 0x46
        /*00ee*/ 	.short	(.L_45 - .L_44)


	//   ....[0]....
.L_44:
        /*00f0*/ 	.word	0x00005e20


	//   ....[1]....
        /*00f4*/ 	.word	0x00005f10


	//   ....[2]....
        /*00f8*/ 	.word	0x000066d0


	//   ....[3]....
        /*00fc*/ 	.word	0x00006f80


	//   ....[4]....
        /*0100*/ 	.word	0x00007810


	//   ....[5]....
        /*0104*/ 	.word	0x000080a0


	//----- nvinfo : EIATTR_MBARRIER_INSTR_OFFSETS
	.align		4
.L_45:
        /*0108*/ 	.byte	0x04, 0x39
        /*010a*/ 	.short	(.L_47 - .L_46)


	//   ....[0]....
.L_46:
        /*010c*/ 	.word	0x00000600
        /*0110*/ 	.word	0x000000ff
        /*0114*/ 	.word	0x00000000
        /*0118*/ 	.short	0x0100
        /*011a*/ 	.byte	0x04
	.zero		1


	//   ....[1]....
        /*011c*/ 	.word	0x00000610
        /*0120*/ 	.word	0x000000ff
        /*0124*/ 	.word	0x00000020
        /*0128*/ 	.short	0x0100
        /*012a*/ 	.byte	0x04
	.zero		1


	//   ....[2]....
        /*012c*/ 	.word	0x00000620
        /*0130*/ 	.word	0x000000ff
        /*0134*/ 	.word	0x00000008
        /*0138*/ 	.short	0x0100
        /*013a*/ 	.byte	0x04
	.zero		1


	//   ....[3]....
        /*013c*/ 	.word	0x00000630
        /*0140*/ 	.word	0x000000ff
        /*0144*/ 	.word	0x00000028
        /*0148*/ 	.short	0x0100
        /*014a*/ 	.byte	0x04
	.zero		1


	//   ....[4]....
        /*014c*/ 	.word	0x00000640
        /*0150*/ 	.word	0x000000ff
        /*0154*/ 	.word	0x00000010
        /*0158*/ 	.short	0x0100
        /*015a*/ 	.byte	0x04
	.zero		1


	//   ....[5]....
        /*015c*/ 	.word	0x00000650
        /*0160*/ 	.word	0x000000ff
        /*0164*/ 	.word	0x00000030
        /*0168*/ 	.short	0x0100
        /*016a*/ 	.byte	0x04
	.zero		1


	//   ....[6]....
        /*016c*/ 	.word	0x00000660
        /*0170*/ 	.word	0x000000ff
        /*0174*/ 	.word	0x00000018
        /*0178*/ 	.short	0x0100
        /*017a*/ 	.byte	0x04
	.zero		1


	//   ....[7]....
        /*017c*/ 	.word	0x00000670
        /*0180*/ 	.word	0x000000ff
        /*0184*/ 	.word	0x00000038
        /*0188*/ 	.short	0x0100
        /*018a*/ 	.byte	0x04
	.zero		1


	//   ....[8]....
        /*018c*/ 	.word	0x000007a0
        /*0190*/ 	.word	0x000000ff
        /*0194*/ 	.word	0x00000040
        /*0198*/ 	.short	0x0100
        /*019a*/ 	.byte	0x04
	.zero		1


	//   ....[9]....
        /*019c*/ 	.word	0x000007b0
        /*01a0*/ 	.word	0x000000ff
        /*01a4*/ 	.word	0x00000060
        /*01a8*/ 	.short	0x0100
        /*01aa*/ 	.byte	0x04
	.zero		1


	//   ....[10]....
        /*01ac*/ 	.word	0x000007c0
        /*01b0*/ 	.word	0x000000ff
        /*01b4*/ 	.word	0x00000048
        /*01b8*/ 	.short	0x0100
        /*01ba*/ 	.byte	0x04
	.zero		1


	//   ....[11]....
        /*01bc*/ 	.word	0x000007d0
        /*01c0*/ 	.word	0x000000ff
        /*01c4*/ 	.word	0x00000068
        /*01c8*/ 	.short	0x0100
        /*01ca*/ 	.byte	0x04
	.zero		1


	//   ....[12]....
        /*01cc*/ 	.word	0x000007e0
        /*01d0*/ 	.word	0x000000ff
        /*01d4*/ 	.word	0x00000050
        /*01d8*/ 	.short	0x0100
        /*01da*/ 	.byte	0x04
	.zero		1


	//   ....[13]....
        /*01dc*/ 	.word	0x000007f0
        /*01e0*/ 	.word	0x000000ff
        /*01e4*/ 	.word	0x00000070
        /*01e8*/ 	.short	0x0100
        /*01ea*/ 	.byte	0x04
	.zero		1


	//   ....[14]....
        /*01ec*/ 	.word	0x00000800
        /*01f0*/ 	.word	0x000000ff
        /*01f4*/ 	.word	0x00000058
        /*01f8*/ 	.short	0x0100
        /*01fa*/ 	.byte	0x04
	.zero		1


	//   ....[15]....
        /*01fc*/ 	.word	0x00000810
        /*0200*/ 	.word	0x000000ff
        /*0204*/ 	.word	0x00000078
        /*0208*/ 	.short	0x0100
        /*020a*/ 	.byte	0x04
	.zero		1


	//   ....[16]....
        /*020c*/ 	.word	0x00000900
        /*0210*/ 	.word	0x000000ff
        /*0214*/ 	.word	0x00000080
        /*0218*/ 	.short	0x0100
        /*021a*/ 	.byte	0x06
	.zero		1


	//   ....[17]....
        /*021c*/ 	.word	0x00000910
        /*0220*/ 	.word	0x000000ff
        /*0224*/ 	.word	0x00000088
        /*0228*/ 	.short	0x0100
        /*022a*/ 	.byte	0x06
	.zero		1


	//   ....[18]....
        /*022c*/ 	.word	0x00000a50
        /*0230*/ 	.word	0x000000ff
        /*0234*/ 	.word	0x00000090
        /*0238*/ 	.short	0x0100
        /*023a*/ 	.byte	0x06
	.zero		1


	//   ....[19]....
        /*023c*/ 	.word	0x00000a60
        /*0240*/ 	.word	0x000000ff
        /*0244*/ 	.word	0x000000a0
        /*0248*/ 	.short	0x0100
        /*024a*/ 	.byte	0x06
	.zero		1


	//   ....[20]....
        /*024c*/ 	.word	0x00000a70
        /*0250*/ 	.word	0x000000ff
        /*0254*/ 	.word	0x00000098
        /*0258*/ 	.short	0x0100
        /*025a*/ 	.byte	0x06
	.zero		1


	//   ....[21]....
        /*025c*/ 	.word	0x00000a80
        /*0260*/ 	.word	0x000000ff
        /*0264*/ 	.word	0x000000a8
        /*0268*/ 	.short	0x0100
        /*026a*/ 	.byte	0x06
	.zero		1


	//   ....[22]....
        /*026c*/ 	.word	0x00000bb0
        /*0270*/ 	.word	0x000000ff
        /*0274*/ 	.word	0x000000b0
        /*0278*/ 	.short	0x0100
        /*027a*/ 	.byte	0x04
	.zero		1


	//   ....[23]....
        /*027c*/ 	.word	0x00000bc0
        /*0280*/ 	.word	0x000000ff
        /*0284*/ 	.word	0x000000d0
        /*0288*/ 	.short	0x0100
        /*028a*/ 	.byte	0x04
	.zero		1


	//   ....[24]....
        /*028c*/ 	.word	0x00000bd0
        /*0290*/ 	.word	0x000000ff
        /*0294*/ 	.word	0x000000b8
        /*0298*/ 	.short	0x0100
        /*029a*/ 	.byte	0x04
	.zero		1


	//   ....[25]....
        /*029c*/ 	.word	0x00000be0
        /*02a0*/ 	.word	0x000000ff
        /*02a4*/ 	.word	0x000000d8
        /*02a8*/ 	.short	0x0100
        /*02aa*/ 	.byte	0x04
	.zero		1


	//   ....[26]....
        /*02ac*/ 	.word	0x00000bf0
        /*02b0*/ 	.word	0x000000ff
        /*02b4*/ 	.word	0x000000c0
        /*02b8*/ 	.short	0x0100
        /*02ba*/ 	.byte	0x04
	.zero		1


	//   ....[27]....
        /*02bc*/ 	.word	0x00000c00
        /*02c0*/ 	.word	0x000000ff
        /*02c4*/ 	.word	0x000000e0
        /*02c8*/ 	.short	0x0100
        /*02ca*/ 	.byte	0x04
	.zero		1


	//   ....[28]....
        /*02cc*/ 	.word	0x00000c10
        /*02d0*/ 	.word	0x000000ff
        /*02d4*/ 	.word	0x000000c8
        /*02d8*/ 	.short	0x0100
        /*02da*/ 	.byte	0x04
	.zero		1


	//   ....[29]....
        /*02dc*/ 	.word	0x00000c20
        /*02e0*/ 	.word	0x000000ff
        /*02e4*/ 	.word	0x000000e8
        /*02e8*/ 	.short	0x0100
        /*02ea*/ 	.byte	0x04
	.zero		1


	//   ....[30]....
        /*02ec*/ 	.word	0x00000d10
        /*02f0*/ 	.word	0x000000ff
        /*02f4*/ 	.word	0x000000f0
        /*02f8*/ 	.short	0x0100
        /*02fa*/ 	.byte	0x04
	.zero		1


	//   ....[31]....
        /*02fc*/ 	.word	0x00000d20
        /*0300*/ 	.word	0x000000ff
        /*0304*/ 	.word	0x00000100
        /*0308*/ 	.short	0x0100
        /*030a*/ 	.byte	0x04
	.zero		1


	//   ....[32]....
        /*030c*/ 	.word	0x00000d30
        /*0310*/ 	.word	0x000000ff
        /*0314*/ 	.word	0x000000f8
        /*0318*/ 	.short	0x0100
        /*031a*/ 	.byte	0x04
	.zero		1


	//   ....[33]....
        /*031c*/ 	.word	0x00000d40
        /*0320*/ 	.word	0x000000ff
        /*0324*/ 	.word	0x00000108
        /*0328*/ 	.short	0x0100
        /*032a*/ 	.byte	0x04
	.zero		1


	//   ....[34]....
        /*032c*/ 	.word	0x000018c0
        /*0330*/ 	.word	0x00000000
        /*0334*/ 	.word	0x00000100
        /*0338*/ 	.short	0x010a
        /*033a*/ 	.byte	0xff
	.zero		1


	//   ....[35]....
        /*033c*/ 	.word	0x000018f0
        /*0340*/ 	.word	0x00000000
        /*0344*/ 	.word	0x000000f0
        /*0348*/ 	.short	0x0101
        /*034a*/ 	.byte	0xff
	.zero		1


	//   ....[36]....
        /*034c*/ 	.word	0x000019c0
        /*0350*/ 	.word	0x000000ff
        /*0354*/ 	.word	0x00000020
        /*0358*/ 	.short	0x010a
        /*035a*/ 	.byte	0x04
	.zero		1


	//   ....[37]....
        /*035c*/ 	.word	0x00001a40
        /*0360*/ 	.word	0x000000ff
        /*0364*/ 	.word	0x00000020
        /*0368*/ 	.short	0x010a
        /*036a*/ 	.byte	0x21
	.zero		1


	//   ....[38]....
        /*036c*/ 	.word	0x00001c30
        /*0370*/ 	.word	0x000000ff
        /*0374*/ 	.word	0x00000020
        /*0378*/ 	.short	0x010a
        /*037a*/ 	.byte	0x05
	.zero		1


	//   ....[39]....
        /*037c*/ 	.word	0x00001dd0
        /*0380*/ 	.word	0x000000ff
        /*0384*/ 	.word	0x00000088
        /*0388*/ 	.short	0x0101
        /*038a*/ 	.byte	0x0d
	.zero		1


	//   ....[40]....
        /*038c*/ 	.word	0x00001df0
        /*0390*/ 	.word	0x000000ff
        /*0394*/ 	.word	0x00000020
        /*0398*/ 	.short	0x010a
        /*039a*/ 	.byte	0x04
	.zero		1


	//   ....[41]....
        /*039c*/ 	.word	0x00001e70
        /*03a0*/ 	.word	0x000000ff
        /*03a4*/ 	.word	0x00000020
        /*03a8*/ 	.short	0x010a
        /*03aa*/ 	.byte	0x21
	.zero		1


	//   ....[42]....
        /*03ac*/ 	.word	0x00002000
        /*03b0*/ 	.word	0x000000ff
        /*03b4*/ 	.word	0x00000020
        /*03b8*/ 	.short	0x010a
        /*03ba*/ 	.byte	0x05
	.zero		1


	//   ....[43]....
        /*03bc*/ 	.word	0x00002210
        /*03c0*/ 	.word	0x00000003
        /*03c4*/ 	.word	0x00000090
        /*03c8*/ 	.short	0x010a
        /*03ca*/ 	.byte	0xff
	.zero		1


	//   ....[44]....
        /*03cc*/ 	.word	0x00002360
        /*03d0*/ 	.word	0x00000000
        /*03d4*/ 	.word	0x00000000
        /*03d8*/ 	.short	0x0101
        /*03da*/ 	.byte	0xff
	.zero		1


	//   ....[45]....
        /*03dc*/ 	.word	0x00002910
        /*03e0*/ 	.word	0x000000ff
        /*03e4*/ 	.word	0x00000000
        /*03e8*/ 	.short	0x010a
        /*03ea*/ 	.byte	0x04
	.zero		1


	//   ....[46]....
        /*03ec*/ 	.word	0x000029a0
        /*03f0*/ 	.word	0x000000ff
        /*03f4*/ 	.word	0x00000000
        /*03f8*/ 	.short	0x010a
        /*03fa*/ 	.byte	0x05
	.zero		1


	//   ....[47]....
        /*03fc*/ 	.word	0x00002a30
        /*0400*/ 	.word	0x000000ff
        /*0404*/ 	.word	0x00000000
        /*0408*/ 	.short	0x010a
        /*040a*/ 	.byte	0x05
	.zero		1


	//   ....[48]....
        /*040c*/ 	.word	0x00002ad0
        /*0410*/ 	.word	0x00000000
        /*0414*/ 	.word	0x00000000
        /*0418*/ 	.short	0x010a
        /*041a*/ 	.byte	0xff
	.zero		1


	//   ....[49]....
        /*041c*/ 	.word	0x00002bf0
        /*0420*/ 	.word	0x00000002
        /*0424*/ 	.word	0x000000f0
        /*0428*/ 	.short	0x010a
        /*042a*/ 	.byte	0xff
	.zero		1


	//   ....[50]....
        /*042c*/ 	.word	0x00002c60
        /*0430*/ 	.word	0x00000002
        /*0434*/ 	.word	0x00000000
        /*0438*/ 	.short	0x0101
        /*043a*/ 	.byte	0xff
	.zero		1


	//   ....[51]....
        /*043c*/ 	.word	0x00002c80
        /*0440*/ 	.word	0x000000ff
        /*0444*/ 	.word	0x000000a0
        /*0448*/ 	.short	0x010a
        /*044a*/ 	.byte	0x04
	.zero		1


	//   ....[52]....
        /*044c*/ 	.word	0x00002da0
        /*0450*/ 	.word	0x00000002
        /*0454*/ 	.word	0x00000090
        /*0458*/ 	.short	0x010a
        /*045a*/ 	.byte	0xff
	.zero		1


	//   ....[53]....
        /*045c*/ 	.word	0x00002ea0
        /*0460*/ 	.word	0x00000002
        /*0464*/ 	.word	0x00000000
        /*0468*/ 	.short	0x0101
        /*046a*/ 	.byte	0xff
	.zero		1


	//   ....[54]....
        /*046c*/ 	.word	0x00002f30
        /*0470*/ 	.word	0x000000ff
        /*0474*/ 	.word	0x000000a0
        /*0478*/ 	.short	0x0106
        /*047a*/ 	.byte	0x04
	.zero		1


	//   ....[55]....
        /*047c*/ 	.word	0x00002f50
        /*0480*/ 	.word	0x000000ff
        /*0484*/ 	.word	0x000000a0
        /*0488*/ 	.short	0x010a
        /*048a*/ 	.byte	0x04
	.zero		1


	//   ....[56]....
        /*048c*/ 	.word	0x00002fe0
        /*0490*/ 	.word	0x000000ff
        /*0494*/ 	.word	0x000000a0
        /*0498*/ 	.short	0x0106
        /*049a*/ 	.byte	0x07
	.zero		1


	//   ....[57]....
        /*049c*/ 	.word	0x00003020
        /*04a0*/ 	.word	0x00000000
        /*04a4*/ 	.word	0x000000a0
        /*04a8*/ 	.short	0x010a
        /*04aa*/ 	.byte	0xff
	.zero		1


	//   ....[58]....
        /*04ac*/ 	.word	0x000035f0
        /*04b0*/ 	.word	0x00000000
        /*04b4*/ 	.word	0x00000090
        /*04b8*/ 	.short	0x010a
        /*04ba*/ 	.byte	0xff
	.zero		1


	//   ....[59]....
        /*04bc*/ 	.word	0x000036f0
        /*04c0*/ 	.word	0x00000003
        /*04c4*/ 	.word	0x00000000
        /*04c8*/ 	.short	0x0101
        /*04ca*/ 	.byte	0xff
	.zero		1


	//   ....[60]....
        /*04cc*/ 	.word	0x00003700
        /*04d0*/ 	.word	0x000000ff
        /*04d4*/ 	.word	0x00000000
        /*04d8*/ 	.short	0x010a
        /*04da*/ 	.byte	0x04
	.zero		1


	//   ....[61]....
        /*04dc*/ 	.word	0x00003780
        /*04e0*/ 	.word	0x000000ff
        /*04e4*/ 	.word	0x000000d0
        /*04e8*/ 	.short	0x010a
        /*04ea*/ 	.byte	0x2e
	.zero		1


	//   ....[62]....
        /*04ec*/ 	.word	0x00003860
        /*04f0*/ 	.word	0x000000ff
        /*04f4*/ 	.word	0x00000000
        /*04f8*/ 	.short	0x010a
        /*04fa*/ 	.byte	0x07
	.zero		1


	//   ....[63]....
        /*04fc*/ 	.word	0x000039a0
        /*0500*/ 	.word	0x000000ff
        /*0504*/ 	.word	0x00000000
        /*0508*/ 	.short	0x010a
        /*050a*/ 	.byte	0x04
	.zero		1


	//   ....[64]....
        /*050c*/ 	.word	0x00003d70
        /*0510*/ 	.word	0x000000ff
        /*0514*/ 	.word	0x00000000
        /*0518*/ 	.short	0x010a
        /*051a*/ 	.byte	0x04
	.zero		1


	//   ....[65]....
        /*051c*/ 	.word	0x00003e00
        /*0520*/ 	.word	0x000000ff
        /*0524*/ 	.word	0x00000000
        /*0528*/ 	.short	0x010a
        /*052a*/ 	.byte	0x05
	.zero		1


	//   ....[66]....
        /*052c*/ 	.word	0x00003e90
        /*0530*/ 	.word	0x000000ff
        /*0534*/ 	.word	0x00000000
        /*0538*/ 	.short	0x010a
        /*053a*/ 	.byte	0x05
	.zero		1


	//   ....[67]....
        /*053c*/ 	.word	0x00003f20
        /*0540*/ 	.word	0x000000ff
        /*0544*/ 	.word	0x00000000
        /*0548*/ 	.short	0x010a
        /*054a*/ 	.byte	0x04
	.zero		1


	//   ....[68]....
        /*054c*/ 	.word	0x00004440
        /*0550*/ 	.word	0x00000008
        /*0554*/ 	.word	0x00000090
        /*0558*/ 	.short	0x010a
        /*055a*/ 	.byte	0xff
	.zero		1


	//   ....[69]....
        /*055c*/ 	.word	0x000045b0
        /*0560*/ 	.word	0x00000000
        /*0564*/ 	.word	0x00000000
        /*0568*/ 	.short	0x0101
        /*056a*/ 	.byte	0xff
	.zero		1


	//   ....[70]....
        /*056c*/ 	.word	0x00004a90
        /*0570*/ 	.word	0x000000ff
        /*0574*/ 	.word	0x00000088
        /*0578*/ 	.short	0x010a
        /*057a*/ 	.byte	0x15
	.zero		1


	//   ....[71]....
        /*057c*/ 	.word	0x00004c20
        /*0580*/ 	.word	0x000000ff
        /*0584*/ 	.word	0x00000060
        /*0588*/ 	.short	0x010a
        /*058a*/ 	.byte	0x15
	.zero		1


	//   ....[72]....
        /*058c*/ 	.word	0x00004d70
        /*0590*/ 	.word	0x000000ff
        /*0594*/ 	.word	0x00000040
        /*0598*/ 	.short	0x010b
        /*059a*/ 	.byte	0x15
	.zero		1


	//   ....[73]....
        /*059c*/ 	.word	0x00004d90
        /*05a0*/ 	.word	0x000000ff
        /*05a4*/ 	.word	0x00000000
        /*05a8*/ 	.short	0x0101
        /*05aa*/ 	.byte	0x04
	.zero		1


	//   ....[74]....
        /*05ac*/ 	.word	0x00004da0
        /*05b0*/ 	.word	0x000000ff
        /*05b4*/ 	.word	0x00000068
        /*05b8*/ 	.short	0x010a
        /*05ba*/ 	.byte	0x15
	.zero		1


	//   ....[75]....
        /*05bc*/ 	.word	0x00004ef0
        /*05c0*/ 	.word	0x000000ff
        /*05c4*/ 	.word	0x00000048
        /*05c8*/ 	.short	0x010b
        /*05ca*/ 	.byte	0x15
	.zero		1


	//   ....[76]....
        /*05cc*/ 	.word	0x00004f10
        /*05d0*/ 	.word	0x000000ff
        /*05d4*/ 	.word	0x00000000
        /*05d8*/ 	.short	0x0101
        /*05da*/ 	.byte	0x04
	.zero		1


	//   ....[77]....
        /*05dc*/ 	.word	0x00004f20
        /*05e0*/ 	.word	0x000000ff
        /*05e4*/ 	.word	0x00000070
        /*05e8*/ 	.short	0x010a
        /*05ea*/ 	.byte	0x15
	.zero		1


	//   ....[78]....
        /*05ec*/ 	.word	0x00005080
        /*05f0*/ 	.word	0x000000ff
        /*05f4*/ 	.word	0x00000050
        /*05f8*/ 	.short	0x010b
        /*05fa*/ 	.byte	0x15
	.zero		1


	//   ....[79]....
        /*05fc*/ 	.word	0x000050a0
        /*0600*/ 	.word	0x000000ff
        /*0604*/ 	.word	0x00000000
        /*0608*/ 	.short	0x0101
        /*060a*/ 	.byte	0x04
	.zero		1


	//   ....[80]....
        /*060c*/ 	.word	0x000050b0
        /*0610*/ 	.word	0x000000ff
        /*0614*/ 	.word	0x00000078
        /*0618*/ 	.short	0x010a
        /*061a*/ 	.byte	0x15
	.zero		1


	//   ....[81]....
        /*061c*/ 	.word	0x000052a0
        /*0620*/ 	.word	0x000000ff
        /*0624*/ 	.word	0x00000058
        /*0628*/ 	.short	0x010b
        /*062a*/ 	.byte	0x15
	.zero		1


	//   ....[82]....
        /*062c*/ 	.word	0x000052b0
        /*0630*/ 	.word	0x000000ff
        /*0634*/ 	.word	0x00000000
        /*0638*/ 	.short	0x0101
        /*063a*/ 	.byte	0x28
	.zero		1


	//   ....[83]....
        /*063c*/ 	.word	0x000052e0
        /*0640*/ 	.word	0x000000ff
        /*0644*/ 	.word	0x00000060
        /*0648*/ 	.short	0x010a
        /*064a*/ 	.byte	0x15
	.zero		1


	//   ....[84]....
        /*064c*/ 	.word	0x00005300
        /*0650*/ 	.word	0x000000ff
        /*0654*/ 	.word	0x00000068
        /*0658*/ 	.short	0x010a
        /*065a*/ 	.byte	0x15
	.zero		1


	//   ....[85]....
        /*065c*/ 	.word	0x00005320
        /*0660*/ 	.word	0x000000ff
        /*0664*/ 	.word	0x00000070
        /*0668*/ 	.short	0x010a
        /*066a*/ 	.byte	0x15
	.zero		1


	//   ....[86]....
        /*066c*/ 	.word	0x00005360
        /*0670*/ 	.word	0x00000000
        /*0674*/ 	.word	0x00000078
        /*0678*/ 	.short	0x010a
        /*067a*/ 	.byte	0xff
	.zero		1


	//   ....[87]....
        /*067c*/ 	.word	0x000056b0
        /*0680*/ 	.word	0x00000003
        /*0684*/ 	.word	0x00000090
        /*0688*/ 	.short	0x010a
        /*068a*/ 	.byte	0xff
	.zero		1


	//   ....[88]....
        /*068c*/ 	.word	0x00005830
        /*0690*/ 	.word	0x00000000
        /*0694*/ 	.word	0x00000000
        /*0698*/ 	.short	0x0101
        /*069a*/ 	.byte	0xff
	.zero		1


	//   ....[89]....
        /*069c*/ 	.word	0x00006380
        /*06a0*/ 	.word	0x000000ff
        /*06a4*/ 	.word	0x00000040
        /*06a8*/ 	.short	0x010a
        /*06aa*/ 	.byte	0x2c
	.zero		1


	//   ....[90]....
        /*06ac*/ 	.word	0x000063c0
        /*06b0*/ 	.word	0x0000001a
        /*06b4*/ 	.word	0x000000b0
        /*06b8*/ 	.short	0x010a
        /*06ba*/ 	.byte	0xff
	.zero		1


	//   ....[91]....
        /*06bc*/ 	.word	0x000064d0
        /*06c0*/ 	.word	0x000000ff
        /*06c4*/ 	.word	0x00000040
        /*06c8*/ 	.short	0x010a
        /*06ca*/ 	.byte	0x2c
	.zero		1


	//   ....[92]....
        /*06cc*/ 	.word	0x000065b0
        /*06d0*/ 	.word	0x0000001a
        /*06d4*/ 	.word	0x000000b0
        /*06d8*/ 	.short	0x010a
        /*06da*/ 	.byte	0xff
	.zero		1


	//   ....[93]....
        /*06dc*/ 	.word	0x00006ce0
        /*06e0*/ 	.word	0x00000000
        /*06e4*/ 	.word	0x00000000
        /*06e8*/ 	.short	0x0101
        /*06ea*/ 	.byte	0xff
	.zero		1


	//   ....[94]....
        /*06ec*/ 	.word	0x00006cf0
        /*06f0*/ 	.word	0x00000002
        /*06f4*/ 	.word	0x00000040
        /*06f8*/ 	.short	0x010a
        /*06fa*/ 	.byte	0xff
	.zero		1


	//   ....[95]....
        /*06fc*/ 	.word	0x00006db0
        /*0700*/ 	.word	0x00000002
        /*0704*/ 	.word	0x00000040
        /*0708*/ 	.short	0x010a
        /*070a*/ 	.byte	0xff
	.zero		1


	//   ....[96]....
        /*070c*/ 	.word	0x00007570
        /*0710*/ 	.word	0x00000000
        /*0714*/ 	.word	0x00000000
        /*0718*/ 	.short	0x0101
        /*071a*/ 	.byte	0xff
	.zero		1


	//   ....[97]....
        /*071c*/ 	.word	0x00007590
        /*0720*/ 	.word	0x00000002
        /*0724*/ 	.word	0x00000040
        /*0728*/ 	.short	0x010a
        /*072a*/ 	.byte	0xff
	.zero		1


	//   ....[98]....
        /*072c*/ 	.word	0x00007640
        /*0730*/ 	.word	0x00000002
        /*0734*/ 	.word	0x00000040
        /*0738*/ 	.short	0x010a
        /*073a*/ 	.byte	0xff
	.zero		1


	//   ....[99]....
        /*073c*/ 	.word	0x00007e00
        /*0740*/ 	.word	0x00000000
        /*0744*/ 	.word	0x00000000
        /*0748*/ 	.short	0x0101
        /*074a*/ 	.byte	0xff
	.zero		1


	//   ....[100]....
        /*074c*/ 	.word	0x00007e20
        /*0750*/ 	.word	0x00000003
        /*0754*/ 	.word	0x00000040
        /*0758*/ 	.short	0x010a
        /*075a*/ 	.byte	0xff
	.zero		1


	//   ....[101]....
        /*075c*/ 	.word	0x00007ed0
        /*0760*/ 	.word	0x00000003
        /*0764*/ 	.word	0x00000040
        /*0768*/ 	.short	0x010a
        /*076a*/ 	.byte	0xff
	.zero		1


	//   ....[102]....
        /*076c*/ 	.word	0x00008270
        /*0770*/ 	.word	0x000000ff
        /*0774*/ 	.word	0x00000000
        /*0778*/ 	.short	0x0101
        /*077a*/ 	.byte	0x04
	.zero		1


	//   ....[103]....
        /*077c*/ 	.word	0x000086f0
        /*0780*/ 	.word	0x00000000
        /*0784*/ 	.word	0x00000000
        /*0788*/ 	.short	0x0101
        /*078a*/ 	.byte	0xff
	.zero		1


	//   ....[104]....
        /*078c*/ 	.word	0x00008980
        /*0790*/ 	.word	0x000000ff
        /*0794*/ 	.word	0x00000000
        /*0798*/ 	.short	0x0101
        /*079a*/ 	.byte	0x04
	.zero		1


	//   ....[105]....
        /*079c*/ 	.word	0x000089a0
        /*07a0*/ 	.word	0x00000000
        /*07a4*/ 	.word	0x00000100
        /*07a8*/ 	.short	0x010a
        /*07aa*/ 	.byte	0xff
	.zero		1


	//   ....[106]....
        /*07ac*/ 	.word	0x00008a00
        /*07b0*/ 	.word	0x00000000
        /*07b4*/ 	.word	0x00000020
        /*07b8*/ 	.short	0x010a
        /*07ba*/ 	.byte	0xff
	.zero		1


	//   ....[107]....
        /*07bc*/ 	.word	0x00008a60
        /*07c0*/ 	.word	0x00000000
        /*07c4*/ 	.word	0x00000020
        /*07c8*/ 	.short	0x010a
        /*07ca*/ 	.byte	0xff
	.zero		1


	//   ....[108]....
        /*07cc*/ 	.word	0x00008ab0
        /*07d0*/ 	.word	0x00000003
        /*07d4*/ 	.word	0x00000090
        /*07d8*/ 	.short	0x010a
        /*07da*/ 	.byte	0xff
	.zero		1


	//   ....[109]....
        /*07dc*/ 	.word	0x00008b10
        /*07e0*/ 	.word	0x00000000
        /*07e4*/ 	.word	0x00000000
        /*07e8*/ 	.short	0x010a
        /*07ea*/ 	.byte	0xff
	.zero		1


	//   ....[110]....
        /*07ec*/ 	.word	0x00008b70
        /*07f0*/ 	.word	0x00000000
        /*07f4*/ 	.word	0x00000000
        /*07f8*/ 	.short	0x010a
        /*07fa*/ 	.byte	0xff
	.zero		1


	//   ....[111]....
        /*07fc*/ 	.word	0x00008bd0
        /*0800*/ 	.word	0x00000000
        /*0804*/ 	.word	0x00000000
        /*0808*/ 	.short	0x010a
        /*080a*/ 	.byte	0xff
	.zero		1


	//   ....[112]....
        /*080c*/ 	.word	0x00008c20
        /*0810*/ 	.word	0x00000002
        /*0814*/ 	.word	0x000000f0
        /*0818*/ 	.short	0x010a
        /*081a*/ 	.byte	0xff
	.zero		1


	//   ....[113]....
        /*081c*/ 	.word	0x00008c80
        /*0820*/ 	.word	0x00000002
        /*0824*/ 	.word	0x000000a0
        /*0828*/ 	.short	0x010a
        /*082a*/ 	.byte	0xff
	.zero		1


	//   ....[114]....
        /*082c*/ 	.word	0x00008cd0
        /*0830*/ 	.word	0x00000002
        /*0834*/ 	.word	0x00000090
        /*0838*/ 	.short	0x010a
        /*083a*/ 	.byte	0xff
	.zero		1


	//   ....[115]....
        /*083c*/ 	.word	0x00008d30
        /*0840*/ 	.word	0x00000000
        /*0844*/ 	.word	0x000000a0
        /*0848*/ 	.short	0x010a
        /*084a*/ 	.byte	0xff
	.zero		1


	//   ....[116]....
        /*084c*/ 	.word	0x00008d80
        /*0850*/ 	.word	0x00000000
        /*0854*/ 	.word	0x00000090
        /*0858*/ 	.short	0x010a
        /*085a*/ 	.byte	0xff
	.zero		1


	//   ....[117]....
        /*085c*/ 	.word	0x00008de0
        /*0860*/ 	.word	0x00000002
        /*0864*/ 	.word	0x000000d0
        /*0868*/ 	.short	0x010a
        /*086a*/ 	.byte	0xff
	.zero		1


	//   ....[118]....
        /*086c*/ 	.word	0x00008e40
        /*0870*/ 	.word	0x00000000
        /*0874*/ 	.word	0x00000000
        /*0878*/ 	.short	0x010a
        /*087a*/ 	.byte	0xff
	.zero		1


	//   ....[119]....
        /*087c*/ 	.word	0x00008ea0
        /*0880*/ 	.word	0x00000000
        /*0884*/ 	.word	0x00000000
        /*0888*/ 	.short	0x010a
        /*088a*/ 	.byte	0xff
	.zero		1


	//   ....[120]....
        /*088c*/ 	.word	0x00008f00
        /*0890*/ 	.word	0x00000000
        /*0894*/ 	.word	0x00000000
        /*0898*/ 	.short	0x010a
        /*089a*/ 	.byte	0xff
	.zero		1


	//   ....[121]....
        /*089c*/ 	.word	0x00008f60
        /*08a0*/ 	.word	0x00000000
        /*08a4*/ 	.word	0x00000000
        /*08a8*/ 	.short	0x010a
        /*08aa*/ 	.byte	0xff
	.zero		1


	//   ....[122]....
        /*08ac*/ 	.word	0x00008fc0
        /*08b0*/ 	.word	0x00000000
        /*08b4*/ 	.word	0x00000000
        /*08b8*/ 	.short	0x010a
        /*08ba*/ 	.byte	0xff
	.zero		1


	//   ....[123]....
        /*08bc*/ 	.word	0x00009010
        /*08c0*/ 	.word	0x00000008
        /*08c4*/ 	.word	0x00000090
        /*08c8*/ 	.short	0x010a
        /*08ca*/ 	.byte	0xff
	.zero		1


	//   ....[124]....
        /*08cc*/ 	.word	0x00009070
        /*08d0*/ 	.word	0x00000000
        /*08d4*/ 	.word	0x00000088
        /*08d8*/ 	.short	0x010a
        /*08da*/ 	.byte	0xff
	.zero		1


	//   ....[125]....
        /*08dc*/ 	.word	0x000090d0
        /*08e0*/ 	.word	0x00000000
        /*08e4*/ 	.word	0x00000060
        /*08e8*/ 	.short	0x010a
        /*08ea*/ 	.byte	0xff
	.zero		1


	//   ....[126]....
        /*08ec*/ 	.word	0x00009130
        /*08f0*/ 	.word	0x00000000
        /*08f4*/ 	.word	0x00000068
        /*08f8*/ 	.short	0x010a
        /*08fa*/ 	.byte	0xff
	.zero		1


	//   ....[127]....
        /*08fc*/ 	.word	0x00009190
        /*0900*/ 	.word	0x00000000
        /*0904*/ 	.word	0x00000070
        /*0908*/ 	.short	0x010a
        /*090a*/ 	.byte	0xff
	.zero		1


	//   ....[128]....
        /*090c*/ 	.word	0x000091f0
        /*0910*/ 	.word	0x00000000
        /*0914*/ 	.word	0x00000078
        /*0918*/ 	.short	0x010a
        /*091a*/ 	.byte	0xff
	.zero		1


	//   ....[129]....
        /*091c*/ 	.word	0x00009250
        /*0920*/ 	.word	0x00000000
        /*0924*/ 	.word	0x00000060
        /*0928*/ 	.short	0x010a
        /*092a*/ 	.byte	0xff
	.zero		1


	//   ....[130]....
        /*092c*/ 	.word	0x000092b0
        /*0930*/ 	.word	0x00000000
        /*0934*/ 	.word	0x00000068
        /*0938*/ 	.short	0x010a
        /*093a*/ 	.byte	0xff
	.zero		1


	//   ....[131]....
        /*093c*/ 	.word	0x00009310
        /*0940*/ 	.word	0x00000000
        /*0944*/ 	.word	0x00000070
        /*0948*/ 	.short	0x010a
        /*094a*/ 	.byte	0xff
	.zero		1


	//   ....[132]....
        /*094c*/ 	.word	0x00009360
        /*0950*/ 	.word	0x00000003
        /*0954*/ 	.word	0x00000090
        /*0958*/ 	.short	0x010a
        /*095a*/ 	.byte	0xff
	.zero		1


	//   ....[133]....
        /*095c*/ 	.word	0x000093c0
        /*0960*/ 	.word	0x00000000
        /*0964*/ 	.word	0x00000040
        /*0968*/ 	.short	0x010a
        /*096a*/ 	.byte	0xff
	.zero		1


	//   ....[134]....
        /*096c*/ 	.word	0x00009410
        /*0970*/ 	.word	0x0000001a
        /*0974*/ 	.word	0x000000b0
        /*0978*/ 	.short	0x010a
        /*097a*/ 	.byte	0xff
	.zero		1


	//   ....[135]....
        /*097c*/ 	.word	0x00009460
        /*0980*/ 	.word	0x00000002
        /*0984*/ 	.word	0x00000040
        /*0988*/ 	.short	0x010a
        /*098a*/ 	.byte	0xff
	.zero		1


	//   ....[136]....
        /*098c*/ 	.word	0x000094b0
        /*0990*/ 	.word	0x00000002
        /*0994*/ 	.word	0x00000040
        /*0998*/ 	.short	0x010a
        /*099a*/ 	.byte	0xff
	.zero		1


	//   ....[137]....
        /*099c*/ 	.word	0x00009500
        /*09a0*/ 	.word	0x00000003
        /*09a4*/ 	.word	0x00000040
        /*09a8*/ 	.short	0x010a
        /*09aa*/ 	.byte	0xff
	.zero		1


	//----- nvinfo : EIATTR_NUM_MBARRIERS
	.align		4
.L_47:
        /*09ac*/ 	.byte	0x03, 0x38
        /*09ae*/ 	.short	0x0022


	//----- nvinfo : EIATTR_EXIT_INSTR_OFFSETS
	.align		4
        /*09b0*/ 	.byte	0x04, 0x1c
        /*09b2*/ 	.short	(.L_49 - .L_48)


	//   ....[0]....
.L_48:
        /*09b4*/ 	.word	0x00002b00


	//   ....[1]....
        /*09b8*/ 	.word	0x00002ff0


	//   ....[2]....
        /*09bc*/ 	.word	0x00003050


	//   ....[3]....
        /*09c0*/ 	.word	0x00004180


	//   ....[4]....
        /*09c4*/ 	.word	0x00005390


	//   ....[5]....
        /*09c8*/ 	.word	0x000053d0


	//   ....[6]....
        /*09cc*/ 	.word	0x00008870


	//   ....[7]....
        /*09d0*/ 	.word	0x000088f0


	//   ....[8]....
        /*09d4*/ 	.word	0x00008920


	//   ....[9]....
        /*09d8*/ 	.word	0x00008990


	//----- nvinfo : EIATTR_MAX_THREADS
	.align		4
.L_49:
        /*09dc*/ 	.byte	0x04, 0x05
        /*09de*/ 	.short	(.L_51 - .L_50)
.L_50:
        /*09e0*/ 	.word	0x00000100
        /*09e4*/ 	.word	0x00000001
        /*09e8*/ 	.word	0x00000001


	//----- nvinfo : EIATTR_CRS_STACK_SIZE
	.align		4
.L_51:
        /*09ec*/ 	.byte	0x04, 0x1e
        /*09ee*/ 	.short	(.L_53 - .L_52)
.L_52:
        /*09f0*/ 	.word	0x00000000


	//----- nvinfo : EIATTR_CBANK_PARAM_SIZE
	.align		4
.L_53:
        /*09f4*/ 	.byte	0x03, 0x19
        /*09f6*/ 	.short	0x0800


	//----- nvinfo : EIATTR_PARAM_CBANK
	.align		4
        /*09f8*/ 	.byte	0x04, 0x0a
        /*09fa*/ 	.short	(.L_55 - .L_54)
	.align		4
.L_54:
        /*09fc*/ 	.word	index@(.nv.constant0._ZN7cutlass13device_kernelINS_4gemm6kernel13GemmUniversalIN4cute5tupleIJiiiiEEENS1_10collective13CollectiveMmaINS1_35MainloopSm100TmaUmmaWarpSpecializedILi4ELi2ELi4ENS5_IJNS4_1CILi4EEENSA_ILi1EEESC_EEEEENS5_IJNSA_ILi64EEENSA_ILi128EEESG_EEENS_10bfloat16_tENS5_IJlSC_lEEESI_SJ_NS4_8TiledMMAINS4_8MMA_AtomIJNS4_20SM100_MMA_F16BF16_SSISI_SI_fLi64ELi128ELNS4_4UMMA5MajorE0ELSO_0ELNSN_7ScaleInE0ELSP_0EEEEEENS4_6LayoutINS5_IJSC_SC_SC_EEENS5_IJNSA_ILi0EEESU_SU_EEEEENS5_IJNS4_10UnderscoreESX_SX_EEEEENS4_13SM90_TMA_LOADENS4_14ComposedLayoutINS4_7SwizzleILi3ELi4ELi3EEENS4_18smem_ptr_flag_bitsILi16EEENSS_INS5_IJNSA_ILi8EEESF_EEENS5_IJSF_SC_EEEEEEEvNS4_8identityENS4_23SM90_TMA_LOAD_MULTICASTES1A_vS1B_EENS_8epilogue10collective18CollectiveEpilogueINS1E_23Sm100TmaWarpSpecializedILi4ELi2ELi16ELb1ELb0EEEJSH_NS5_IJNSS_ISF_SC_EENSS_INSA_ILi32EEESC_EEEEESI_SJ_SI_SJ_NS1E_6fusion15FusionCallbacksIS1I_NS1N_17LinearCombinationISI_fSI_fLNS_15FloatRoundStyleE2EEESH_S1M_JEEENS4_5SM1004TMEM4LOAD26SM100_TMEM_LOAD_16dp256b4xES10_NS11_INS12_ILi2ELi4ELi3EEES15_NSS_INS5_IJS16_S1K_EEENS5_IJS1K_SC_EEEEEEENS4_17SM75_U32x4_LDSM_NENS4_14SM90_TMA_STOREES21_NS4_17SM90_U32x4_STSM_NENS4_39AutoVectorizingCopyWithAssumedAlignmentILi128EEEEEEvvEEEEvNT_6ParamsE)
        /*0a00*/ 	.short	0x0380
        /*0a02*/ 	.short	0x0800


	//----- nvinfo : EIATTR_SW_WAR
	.align		4
.L_55:
        /*0a04*/ 	.byte	0x04, 0x36
        /*0a06*/ 	.short	(.L_57 - .L_56)
.L_56:
        /*0a08*/ 	.word	0x00000008
.L_57:


//--------------------- .nv.callgraph             --------------------------
	.section	.nv.callgraph,"",@"SHT_CUDA_CALLGRAPH"
	.align	4
	.sectionentsize	8
	.align		4
        /*0000*/ 	.word	0x00000000
	.align		4
        /*0004*/ 	.word	0xffffffff
	.align		4
        /*0008*/ 	.word	index@(_ZN7cutlass13device_kernelINS_4gemm6kernel13GemmUniversalIN4cute5tupleIJiiiiEEENS1_10collective13CollectiveMmaINS1_35MainloopSm100TmaUmmaWarpSpecializedILi4ELi2ELi4ENS5_IJNS4_1CILi4EEENSA_ILi1EEESC_EEEEENS5_IJNSA_ILi64EEENSA_ILi128EEESG_EEENS_10bfloat16_tENS5_IJlSC_lEEESI_SJ_NS4_8TiledMMAINS4_8MMA_AtomIJNS4_20SM100_MMA_F16BF16_SSISI_SI_fLi64ELi128ELNS4_4UMMA5MajorE0ELSO_0ELNSN_7ScaleInE0ELSP_0EEEEEENS4_6LayoutINS5_IJSC_SC_SC_EEENS5_IJNSA_ILi0EEESU_SU_EEEEENS5_IJNS4_10UnderscoreESX_SX_EEEEENS4_13SM90_TMA_LOADENS4_14ComposedLayoutINS4_7SwizzleILi3ELi4ELi3EEENS4_18smem_ptr_flag_bitsILi16EEENSS_INS5_IJNSA_ILi8EEESF_EEENS5_IJSF_SC_EEEEEEEvNS4_8identityENS4_23SM90_TMA_LOAD_MULTICASTES1A_vS1B_EENS_8epilogue10collective18CollectiveEpilogueINS1E_23Sm100TmaWarpSpecializedILi4ELi2ELi16ELb1ELb0EEEJSH_NS5_IJNSS_ISF_SC_EENSS_INSA_ILi32EEESC_EEEEESI_SJ_SI_SJ_NS1E_6fusion15FusionCallbacksIS1I_NS1N_17LinearCombinationISI_fSI_fLNS_15FloatRoundStyleE2EEESH_S1M_JEEENS4_5SM1004TMEM4LOAD26SM100_TMEM_LOAD_16dp256b4xES10_NS11_INS12_ILi2ELi4ELi3EEES15_NSS_INS5_IJS16_S1K_EEENS5_IJS1K_SC_EEEEEEENS4_17SM75_U32x4_LDSM_NENS4_14SM90_TMA_STOREES21_NS4_17SM90_U32x4_STSM_NENS4_39AutoVectorizingCopyWithAssumedAlignmentILi128EEEEEEvvEEEEvNT_6ParamsE)
	.align		4
        /*000c*/ 	.word	index@(__assertfail)
	.align		4
        /*0010*/ 	.word	0x00000000
	.align		4
        /*0014*/ 	.word	0xfffffffe
	.align		4
        /*0018*/ 	.word	0x00000000
	.align		4
        /*001c*/ 	.word	0xfffffffd
	.align		4
        /*0020*/ 	.word	0x00000000
	.align		4
        /*0024*/ 	.word	0xfffffffc


//--------------------- .nv.constant4             --------------------------
	.section	.nv.constant4,"a",@progbits
	.align	8
	.align		8
.nv.constant4:
        /*0000*/ 	.dword	__assertfail
	.align		8
        /*0008*/ 	.dword	__unnamed_1
	.align		8
        /*0010*/ 	.dword	__unnamed_2
	.align		8
        /*0018*/ 	.dword	_ZN40_INTERNAL_7ebdf435_4_k_cu_f02ed56f_333294cuda3std3__45__cpo5beginE
	.align		8
        /*0020*/ 	.dword	_ZN40_INTERNAL_7ebdf435_4_k_cu_f02ed56f_333294cuda3std3__45__cpo3endE
	.align		8
        /*0028*/ 	.dword	_ZN40_INTERNAL_7ebdf435_4_k_cu_f02ed56f_333294cuda3std3__45__cpo6cbeginE
	.align		8
        /*0030*/ 	.dword	_ZN40_INTERNAL_7ebdf435_4_k_cu_f02ed56f_333294cuda3std3__45__cpo4cendE
	.align		8
        /*0038*/ 	.dword	_ZN40_INTERNAL_7ebdf435_4_k_cu_f02ed56f_333294cuda3std3__442_GLOBAL__N__7ebdf435_4_k_cu_f02ed56f_333296ignoreE
	.align		8
        /*0040*/ 	.dword	_ZN40_INTERNAL_7ebdf435_4_k_cu_f02ed56f_333294cuda3std3__419piecewise_constructE
	.align		8
        /*0048*/ 	.dword	_ZN40_INTERNAL_7ebdf435_4_k_cu_f02ed56f_333294cuda3std3__48in_placeE
	.align		8
        /*0050*/ 	.dword	_ZN40_INTERNAL_7ebdf435_4_k_cu_f02ed56f_333294cuda3std6ranges3__45__cpo4swapE
	.align		8
        /*0058*/ 	.dword	_ZN40_INTERNAL_7ebdf435_4_k_cu_f02ed56f_333294cuda3std6ranges3__45__cpo9iter_moveE
	.align		8
        /*0060*/ 	.dword	_ZN40_INTERNAL_7ebdf435_4_k_cu_f02ed56f_333294cute7productE
	.align		8
        /*0068*/ 	.dword	_ZN40_INTERNAL_7ebdf435_4_k_cu_f02ed56f_333294cute1_E
	.align		8
        /*0070*/ 	.dword	$str$25
	.align		8
        /*0078*/ 	.dword	$str$26
	.align		8
        /*0080*/ 	.dword	$str$27
	.align		8
        /*0088*/ 	.dword	$str$28


//--------------------- .text._ZN7cutlass13device_kernelINS_4gemm6kernel13GemmUniversalIN4cute5tupleIJiiiiEEENS1_10collective13CollectiveMmaINS1_35MainloopSm100TmaUmmaWarpSpecializedILi4ELi2ELi4ENS5_IJNS4_1CILi4EEENSA_ILi1EEESC_EEEEENS5_IJNSA_ILi64EEENSA_ILi128EEESG_EEENS_10bfloat16_tENS5_IJlSC_lEEESI_SJ_NS4_8TiledMMAINS4_8MMA_AtomIJNS4_20SM100_MMA_F16BF16_SSISI_SI_fLi64ELi128ELNS4_4UMMA5MajorE0ELSO_0ELNSN_7ScaleInE0ELSP_0EEEEEENS4_6LayoutINS5_IJSC_SC_SC_EEENS5_IJNSA_ILi0EEESU_SU_EEEEENS5_IJNS4_10UnderscoreESX_SX_EEEEENS4_13SM90_TMA_LOADENS4_14ComposedLayoutINS4_7SwizzleILi3ELi4ELi3EEENS4_18smem_ptr_flag_bitsILi16EEENSS_INS5_IJNSA_ILi8EEESF_EEENS5_IJSF_SC_EEEEEEEvNS4_8identityENS4_23SM90_TMA_LOAD_MULTICASTES1A_vS1B_EENS_8epilogue10collective18CollectiveEpilogueINS1E_23Sm100TmaWarpSpecializedILi4ELi2ELi16ELb1ELb0EEEJSH_NS5_IJNSS_ISF_SC_EENSS_INSA_ILi32EEESC_EEEEESI_SJ_SI_SJ_NS1E_6fusion15FusionCallbacksIS1I_NS1N_17LinearCombinationISI_fSI_fLNS_15FloatRoundStyleE2EEESH_S1M_JEEENS4_5SM1004TMEM4LOAD26SM100_TMEM_LOAD_16dp256b4xES10_NS11_INS12_ILi2ELi4ELi3EEES15_NSS_INS5_IJS16_S1K_EEENS5_IJS1K_SC_EEEEEEENS4_17SM75_U32x4_LDSM_NENS4_14SM90_TMA_STOREES21_NS4_17SM90_U32x4_STSM_NENS4_39AutoVectorizingCopyWithAssumedAlignmentILi128EEEEEEvvEEEEvNT_6ParamsE --------------------------
	.section	.text._ZN7cutlass13device_kernelINS_4gemm6kernel13GemmUniversalIN4cute5tupleIJiiiiEEENS1_10collective13CollectiveMmaINS1_35MainloopSm100TmaUmmaWarpSpecializedILi4ELi2ELi4ENS5_IJNS4_1CILi4EEENSA_ILi1EEESC_EEEEENS5_IJNSA_ILi64EEENSA_ILi128EEESG_EEENS_10bfloat16_tENS5_IJlSC_lEEESI_SJ_NS4_8TiledMMAINS4_8MMA_AtomIJNS4_20SM100_MMA_F16BF16_SSISI_SI_fLi64ELi128ELNS4_4UMMA5MajorE0ELSO_0ELNSN_7ScaleInE0ELSP_0EEEEEENS4_6LayoutINS5_IJSC_SC_SC_EEENS5_IJNSA_ILi0EEESU_SU_EEEEENS5_IJNS4_10UnderscoreESX_SX_EEEEENS4_13SM90_TMA_LOADENS4_14ComposedLayoutINS4_7SwizzleILi3ELi4ELi3EEENS4_18smem_ptr_flag_bitsILi16EEENSS_INS5_IJNSA_ILi8EEESF_EEENS5_IJSF_SC_EEEEEEEvNS4_8identityENS4_23SM90_TMA_LOAD_MULTICASTES1A_vS1B_EENS_8epilogue10collective18CollectiveEpilogueINS1E_23Sm100TmaWarpSpecializedILi4ELi2ELi16ELb1ELb0EEEJSH_NS5_IJNSS_ISF_SC_EENSS_INSA_ILi32EEESC_EEEEESI_SJ_SI_SJ_NS1E_6fusion15FusionCallbacksIS1I_NS1N_17LinearCombinationISI_fSI_fLNS_15FloatRoundStyleE2EEESH_S1M_JEEENS4_5SM1004TMEM4LOAD26SM100_TMEM_LOAD_16dp256b4xES10_NS11_INS12_ILi2ELi4ELi3EEES15_NSS_INS5_IJS16_S1K_EEENS5_IJS1K_SC_EEEEEEENS4_17SM75_U32x4_LDSM_NENS4_14SM90_TMA_STOREES21_NS4_17SM90_U32x4_STSM_NENS4_39AutoVectorizingCopyWithAssumedAlignmentILi128EEEEEEvvEEEEvNT_6ParamsE,"ax",@progbits
	.align	128
.text._ZN7cutlass13device_kernelINS_4gemm6kernel13GemmUniversalIN4cute5tupleIJiiiiEEENS1_10collective13CollectiveMmaINS1_35MainloopSm100TmaUmmaWarpSpecializedILi4ELi2ELi4ENS5_IJNS4_1CILi4EEENSA_ILi1EEESC_EEEEENS5_IJNSA_ILi64EEENSA_ILi128EEESG_EEENS_10bfloat16_tENS5_IJlSC_lEEESI_SJ_NS4_8TiledMMAINS4_8MMA_AtomIJNS4_20SM100_MMA_F16BF16_SSISI_SI_fLi64ELi128ELNS4_4UMMA5MajorE0ELSO_0ELNSN_7ScaleInE0ELSP_0EEEEEENS4_6LayoutINS5_IJSC_SC_SC_EEENS5_IJNSA_ILi0EEESU_SU_EEEEENS5_IJNS4_10UnderscoreESX_SX_EEEEENS4_13SM90_TMA_LOADENS4_14ComposedLayoutINS4_7SwizzleILi3ELi4ELi3EEENS4_18smem_ptr_flag_bitsILi16EEENSS_INS5_IJNSA_ILi8EEESF_EEENS5_IJSF_SC_EEEEEEEvNS4_8identityENS4_23SM90_TMA_LOAD_MULTICASTES1A_vS1B_EENS_8epilogue10collective18CollectiveEpilogueINS1E_23Sm100TmaWarpSpecializedILi4ELi2ELi16ELb1ELb0EEEJSH_NS5_IJNSS_ISF_SC_EENSS_INSA_ILi32EEESC_EEEEESI_SJ_SI_SJ_NS1E_6fusion15FusionCallbacksIS1I_NS1N_17LinearCombinationISI_fSI_fLNS_15FloatRoundStyleE2EEESH_S1M_JEEENS4_5SM1004TMEM4LOAD26SM100_TMEM_LOAD_16dp256b4xES10_NS11_INS12_ILi2ELi4ELi3EEES15_NSS_INS5_IJS16_S1K_EEENS5_IJS1K_SC_EEEEEEENS4_17SM75_U32x4_LDSM_NENS4_14SM90_TMA_STOREES21_NS4_17SM90_U32x4_STSM_NENS4_39AutoVectorizingCopyWithAssumedAlignmentILi128EEEEEEvvEEEEvNT_6ParamsE:
        .type           _ZN7cutlass13device_kernelINS_4gemm6kernel13GemmUniversalIN4cute5tupleIJiiiiEEENS1_10collective13CollectiveMmaINS1_35MainloopSm100TmaUmmaWarpSpecializedILi4ELi2ELi4ENS5_IJNS4_1CILi4EEENSA_ILi1EEESC_EEEEENS5_IJNSA_ILi64EEENSA_ILi128EEESG_EEENS_10bfloat16_tENS5_IJlSC_lEEESI_SJ_NS4_8TiledMMAINS4_8MMA_AtomIJNS4_20SM100_MMA_F16BF16_SSISI_SI_fLi64ELi128ELNS4_4UMMA5MajorE0ELSO_0ELNSN_7ScaleInE0ELSP_0EEEEEENS4_6LayoutINS5_IJSC_SC_SC_EEENS5_IJNSA_ILi0EEESU_SU_EEEEENS5_IJNS4_10UnderscoreESX_SX_EEEEENS4_13SM90_TMA_LOADENS4_14ComposedLayoutINS4_7SwizzleILi3ELi4ELi3EEENS4_18smem_ptr_flag_bitsILi16EEENSS_INS5_IJNSA_ILi8EEESF_EEENS5_IJSF_SC_EEEEEEEvNS4_8identityENS4_23SM90_TMA_LOAD_MULTICASTES1A_vS1B_EENS_8epilogue10collective18CollectiveEpilogueINS1E_23Sm100TmaWarpSpecializedILi4ELi2ELi16ELb1ELb0EEEJSH_NS5_IJNSS_ISF_SC_EENSS_INSA_ILi32EEESC_EEEEESI_SJ_SI_SJ_NS1E_6fusion15FusionCallbacksIS1I_NS1N_17LinearCombinationISI_fSI_fLNS_15FloatRoundStyleE2EEESH_S1M_JEEENS4_5SM1004TMEM4LOAD26SM100_TMEM_LOAD_16dp256b4xES10_NS11_INS12_ILi2ELi4ELi3EEES15_NSS_INS5_IJS16_S1K_EEENS5_IJS1K_SC_EEEEEEENS4_17SM75_U32x4_LDSM_NENS4_14SM90_TMA_STOREES21_NS4_17SM90_U32x4_STSM_NENS4_39AutoVectorizingCopyWithAssumedAlignmentILi128EEEEEEvvEEEEvNT_6ParamsE,@function
        .size           _ZN7cutlass13device_kernelINS_4gemm6kernel13GemmUniversalIN4cute5tupleIJiiiiEEENS1_10collective13CollectiveMmaINS1_35MainloopSm100TmaUmmaWarpSpecializedILi4ELi2ELi4ENS5_IJNS4_1CILi4EEENSA_ILi1EEESC_EEEEENS5_IJNSA_ILi64EEENSA_ILi128EEESG_EEENS_10bfloat16_tENS5_IJlSC_lEEESI_SJ_NS4_8TiledMMAINS4_8MMA_AtomIJNS4_20SM100_MMA_F16BF16_SSISI_SI_fLi64ELi128ELNS4_4UMMA5MajorE0ELSO_0ELNSN_7ScaleInE0ELSP_0EEEEEENS4_6LayoutINS5_IJSC_SC_SC_EEENS5_IJNSA_ILi0EEESU_SU_EEEEENS5_IJNS4_10UnderscoreESX_SX_EEEEENS4_13SM90_TMA_LOADENS4_14ComposedLayoutINS4_7SwizzleILi3ELi4ELi3EEENS4_18smem_ptr_flag_bitsILi16EEENSS_INS5_IJNSA_ILi8EEESF_EEENS5_IJSF_SC_EEEEEEEvNS4_8identityENS4_23SM90_TMA_LOAD_MULTICASTES1A_vS1B_EENS_8epilogue10collective18CollectiveEpilogueINS1E_23Sm100TmaWarpSpecializedILi4ELi2ELi16ELb1ELb0EEEJSH_NS5_IJNSS_ISF_SC_EENSS_INSA_ILi32EEESC_EEEEESI_SJ_SI_SJ_NS1E_6fusion15FusionCallbacksIS1I_NS1N_17LinearCombinationISI_fSI_fLNS_15FloatRoundStyleE2EEESH_S1M_JEEENS4_5SM1004TMEM4LOAD26SM100_TMEM_LOAD_16dp256b4xES10_NS11_INS12_ILi2ELi4ELi3EEES15_NSS_INS5_IJS16_S1K_EEENS5_IJS1K_SC_EEEEEEENS4_17SM75_U32x4_LDSM_NENS4_14SM90_TMA_STOREES21_NS4_17SM90_U32x4_STSM_NENS4_39AutoVectorizingCopyWithAssumedAlignmentILi128EEEEEEvvEEEEvNT_6ParamsE,(.L_x_183 - _ZN7cutlass13device_kernelINS_4gemm6kernel13GemmUniversalIN4cute5tupleIJiiiiEEENS1_10collective13CollectiveMmaINS1_35MainloopSm100TmaUmmaWarpSpecializedILi4ELi2ELi4ENS5_IJNS4_1CILi4EEENSA_ILi1EEESC_EEEEENS5_IJNSA_ILi64EEENSA_ILi128EEESG_EEENS_10bfloat16_tENS5_IJlSC_lEEESI_SJ_NS4_8TiledMMAINS4_8MMA_AtomIJNS4_20SM100_MMA_F16BF16_SSISI_SI_fLi64ELi128ELNS4_4UMMA5MajorE0ELSO_0ELNSN_7ScaleInE0ELSP_0EEEEEENS4_6LayoutINS5_IJSC_SC_SC_EEENS5_IJNSA_ILi0EEESU_SU_EEEEENS5_IJNS4_10UnderscoreESX_SX_EEEEENS4_13SM90_TMA_LOADENS4_14ComposedLayoutINS4_7SwizzleILi3ELi4ELi3EEENS4_18smem_ptr_flag_bitsILi16EEENSS_INS5_IJNSA_ILi8EEESF_EEENS5_IJSF_SC_EEEEEEEvNS4_8identityENS4_23SM90_TMA_LOAD_MULTICASTES1A_vS1B_EENS_8epilogue10collective18CollectiveEpilogueINS1E_23Sm100TmaWarpSpecializedILi4ELi2ELi16ELb1ELb0EEEJSH_NS5_IJNSS_ISF_SC_EENSS_INSA_ILi32EEESC_EEEEESI_SJ_SI_SJ_NS1E_6fusion15FusionCallbacksIS1I_NS1N_17LinearCombinationISI_fSI_fLNS_15FloatRoundStyleE2EEESH_S1M_JEEENS4_5SM1004TMEM4LOAD26SM100_TMEM_LOAD_16dp256b4xES10_NS11_INS12_ILi2ELi4ELi3EEES15_NSS_INS5_IJS16_S1K_EEENS5_IJS1K_SC_EEEEEEENS4_17SM75_U32x4_LDSM_NENS4_14SM90_TMA_STOREES21_NS4_17SM90_U32x4_STSM_NENS4_39AutoVectorizingCopyWithAssumedAlignmentILi128EEEEEEvvEEEEvNT_6ParamsE)
        .other          _ZN7cutlass13device_kernelINS_4gemm6kernel13GemmUniversalIN4cute5tupleIJiiiiEEENS1_10collective13CollectiveMmaINS1_35MainloopSm100TmaUmmaWarpSpecializedILi4ELi2ELi4ENS5_IJNS4_1CILi4EEENSA_ILi1EEESC_EEEEENS5_IJNSA_ILi64EEENSA_ILi128EEESG_EEENS_10bfloat16_tENS5_IJlSC_lEEESI_SJ_NS4_8TiledMMAINS4_8MMA_AtomIJNS4_20SM100_MMA_F16BF16_SSISI_SI_fLi64ELi128ELNS4_4UMMA5MajorE0ELSO_0ELNSN_7ScaleInE0ELSP_0EEEEEENS4_6LayoutINS5_IJSC_SC_SC_EEENS5_IJNSA_ILi0EEESU_SU_EEEEENS5_IJNS4_10UnderscoreESX_SX_EEEEENS4_13SM90_TMA_LOADENS4_14ComposedLayoutINS4_7SwizzleILi3ELi4ELi3EEENS4_18smem_ptr_flag_bitsILi16EEENSS_INS5_IJNSA_ILi8EEESF_EEENS5_IJSF_SC_EEEEEEEvNS4_8identityENS4_23SM90_TMA_LOAD_MULTICASTES1A_vS1B_EENS_8epilogue10collective18CollectiveEpilogueINS1E_23Sm100TmaWarpSpecializedILi4ELi2ELi16ELb1ELb0EEEJSH_NS5_IJNSS_ISF_SC_EENSS_INSA_ILi32EEESC_EEEEESI_SJ_SI_SJ_NS1E_6fusion15FusionCallbacksIS1I_NS1N_17LinearCombinationISI_fSI_fLNS_15FloatRoundStyleE2EEESH_S1M_JEEENS4_5SM1004TMEM4LOAD26SM100_TMEM_LOAD_16dp256b4xES10_NS11_INS12_ILi2ELi4ELi3EEES15_NSS_INS5_IJS16_S1K_EEENS5_IJS1K_SC_EEEEEEENS4_17SM75_U32x4_LDSM_NENS4_14SM90_TMA_STOREES21_NS4_17SM90_U32x4_STSM_NENS4_39AutoVectorizingCopyWithAssumedAlignmentILi128EEEEEEvvEEEEvNT_6ParamsE,@"STO_CUDA_ENTRY STV_DEFAULT"
_ZN7cutlass13device_kernelINS_4gemm6kernel13GemmUniversalIN4cute5tupleIJiiiiEEENS1_10collective13CollectiveMmaINS1_35MainloopSm100TmaUmmaWarpSpecializedILi4ELi2ELi4ENS5_IJNS4_1CILi4EEENSA_ILi1EEESC_EEEEENS5_IJNSA_ILi64EEENSA_ILi128EEESG_EEENS_10bfloat16_tENS5_IJlSC_lEEESI_SJ_NS4_8TiledMMAINS4_8MMA_AtomIJNS4_20SM100_MMA_F16BF16_SSISI_SI_fLi64ELi128ELNS4_4UMMA5MajorE0ELSO_0ELNSN_7ScaleInE0ELSP_0EEEEEENS4_6LayoutINS5_IJSC_SC_SC_EEENS5_IJNSA_ILi0EEESU_SU_EEEEENS5_IJNS4_10UnderscoreESX_SX_EEEEENS4_13SM90_TMA_LOADENS4_14ComposedLayoutINS4_7SwizzleILi3ELi4ELi3EEENS4_18smem_ptr_flag_bitsILi16EEENSS_INS5_IJNSA_ILi8EEESF_EEENS5_IJSF_SC_EEEEEEEvNS4_8identityENS4_23SM90_TMA_LOAD_MULTICASTES1A_vS1B_EENS_8epilogue10collective18CollectiveEpilogueINS1E_23Sm100TmaWarpSpecializedILi4ELi2ELi16ELb1ELb0EEEJSH_NS5_IJNSS_ISF_SC_EENSS_INSA_ILi32EEESC_EEEEESI_SJ_SI_SJ_NS1E_6fusion15FusionCallbacksIS1I_NS1N_17LinearCombinationISI_fSI_fLNS_15FloatRoundStyleE2EEESH_S1M_JEEENS4_5SM1004TMEM4LOAD26SM100_TMEM_LOAD_16dp256b4xES10_NS11_INS12_ILi2ELi4ELi3EEES15_NSS_INS5_IJS16_S1K_EEENS5_IJS1K_SC_EEEEEEENS4_17SM75_U32x4_LDSM_NENS4_14SM90_TMA_STOREES21_NS4_17SM90_U32x4_STSM_NENS4_39AutoVectorizingCopyWithAssumedAlignmentILi128EEEEEEvvEEEEvNT_6ParamsE:
[----:B------:R-:W1:Y:S01]  /*0000*/  LDC R1, c[0x0][0x37c] ;  /* 0x0000df00ff017b82 */ /* 0x000e620000000800 */
[----:B------:R-:W2:Y:S01]  /*0010*/  S2R R56, SR_TID.X ;  /* 0x0000000000387919 */ /* 0x000ea20000002100 */
[----:B------:R-:W3:Y:S01]  /*0020*/  LDCU.64 UR8, c[0x0][0x890] ;  /* 0x00011200ff0877ac */ /* 0x000ee20008000a00 */
[----:B------:R-:W-:Y:S02]  /*0030*/  PRMT R45, RZ, 0x7610, R45 ;  /* 0x00007610ff2d7816 */ /* 0x000fe4000000002d */
[----:B------:R-:W-:Y:S01]  /*0040*/  ELECT P3, URZ, PT ;  /* 0x0000000000ff782f */ /* 0x000fe20003860000 */
[----:B---3--:R-:W-:-:S04]  /*0050*/  UISETP.NE.U32.AND UP0, UPT, UR8, URZ, UPT ;  /* 0x000000ff0800728c */ /* 0x008fc8000bf05070 */
[----:B------:R-:W-:Y:S01]  /*0060*/  UISETP.NE.AND.EX UP0, UPT, UR9, URZ, UPT, UP0 ;  /* 0x000000ff0900728c */ /* 0x000fe2000bf05300 */
[----:B--2---:R-:W-:-:S05]  /*0070*/  SHF.R.U32.HI R46, RZ, 0x5, R56 ;  /* 0x00000005ff2e7819 */ /* 0x004fca0000011638 */
[----:B------:R-:W2:Y:S02]  /*0080*/  SHFL.IDX PT, R0, R46, RZ, 0x1f ;  /* 0x00001fff2e007589 */ /* 0x000ea400000e0000 */
[----:B--2---:R-:W-:Y:S01]  /*0090*/  R2UR UR18, R0 ;  /* 0x00000000001272ca */ /* 0x004fe200000e0000 */
[----:B-1----:R-:W-:-:S14]  /*00a0*/  BRA.U UP0, `(.L_x_0) ;  /* 0x0000000100307547 */ /* 0x002fdc000b800000 */
[----:B------:R-:W1:Y:S02]  /*00b0*/  LDCU.64 UR4, c[0x0][0x888] ;  /* 0x00011100ff0477ac */ /* 0x000e640008000a00 */
[----:B-1----:R-:W-:-:S04]  /*00c0*/  UISETP.NE.U32.AND UP0, UPT, UR4, URZ, UPT ;  /* 0x000000ff0400728c */ /* 0x002fc8000bf05070 */
[----:B------:R-:W-:-:S09]  /*00d0*/  UISETP.NE.AND.EX UP0, UPT, UR5, URZ, UPT, UP0 ;  /* 0x000000ff0500728c */ /* 0x000fd2000bf05300 */
[----:B------:R-:W-:Y:S05]  /*00e0*/  BRA.U !UP0, `(.L_x_1) ;  /* 0x0000000108147547 */ /* 0x000fea000b800000 */
[----:B------:R-:W1:Y:S01]  /*00f0*/  LDC.64 R2, c[0x0][0x888] ;  /* 0x00022200ff027b82 */ /* 0x000e620000000a00 */
[----:B------:R-:W1:Y:S02]  /*0100*/  LDCU.64 UR4, c[0x0][0x358] ;  /* 0x00006b00ff0477ac */ /* 0x000e640008000a00 */
[----:B-1----:R1:W5:Y:S01]  /*0110*/  LDG.E R27, desc[UR4][R2.64] ;  /* 0x00000004021b7981 */ /* 0x002362000c1e1900 */
[----:B------:R-:W-:Y:S01]  /*0120*/  HFMA2 R45, -RZ, RZ, 0, 5.9604644775390625e-08 ;  /* 0x00000001ff2d7431 */ /* 0x000fe200000001ff */
[----:B------:R-:W-:Y:S05]  /*0130*/  BRA `(.L_x_0) ;  /* 0x00000000000c7947 */ /* 0x000fea0003800000 */
.L_x_1:
[----:B------:R-:W1:Y:S01]  /*0140*/  LDCU UR4, c[0x0][0x880] ;  /* 0x00011000ff0477ac */ /* 0x000e620008000800 */
[----:B------:R-:W-:Y:S01]  /*0150*/  HFMA2 R45, -RZ, RZ, 0, 5.9604644775390625e-08 ;  /* 0x00000001ff2d7431 */ /* 0x000fe200000001ff */
[----:B-1----:R-:W-:-:S07]  /*0160*/  MOV R27, UR4 ;  /* 0x00000004001b7c02 */ /* 0x002fce0008000f00 */
.L_x_0:
[----:B------:R-:W2:Y:S02]  /*0170*/  LDCU.64 UR4, c[0x0][0x8b0] ;  /* 0x00011600ff0477ac */ /* 0x000ea40008000a00 */
[----:B--2---:R-:W-:-:S04]  /*0180*/  UISETP.NE.U32.AND UP0, UPT, UR4, URZ, UPT ;  /* 0x000000ff0400728c */ /* 0x004fc8000bf05070 */
[----:B------:R-:W-:-:S09]  /*0190*/  UISETP.NE.AND.EX UP0, UPT, UR5, URZ, UPT, UP0 ;  /* 0x000000ff0500728c */ /* 0x000fd2000bf05300 */
[----:B------:R-:W-:Y:S05]  /*01a0*/  BRA.U UP0, `(.L_x_2) ;  /* 0x0000000100287547 */ /* 0x000fea000b800000 */
[----:B------:R-:W2:Y:S02]  /*01b0*/  LDCU.64 UR4, c[0x0][0x8a8] ;  /* 0x00011500ff0477ac */ /* 0x000ea40008000a00 */
[----:B--2---:R-:W-:-:S04]  /*01c0*/  UISETP.NE.U32.AND UP0, UPT, UR4, URZ, UPT ;  /* 0x000000ff0400728c */ /* 0x004fc8000bf05070 */
[----:B------:R-:W-:-:S09]  /*01d0*/  UISETP.NE.AND.EX UP0, UPT, UR5, URZ, UPT, UP0 ;  /* 0x000000ff0500728c */ /* 0x000fd2000bf05300 */
[----:B------:R-:W-:Y:S05]  /*01e0*/  BRA.U !UP0, `(.L_x_3) ;  /* 0x0000000108107547 */ /* 0x000fea000b800000 */
[----:B------:R-:W2:Y:S01]  /*01f0*/  LDC.64 R24, c[0x0][0x8a8] ;  /* 0x00022a00ff187b82 */ /* 0x000ea20000000a00 */
[----:B------:R-:W2:Y:S02]  /*0200*/  LDCU.64 UR4, c[0x0][0x358] ;  /* 0x00006b00ff0477ac */ /* 0x000ea40008000a00 */
[----:B--2---:R2:W5:Y:S01]  /*0210*/  LDG.E R24, desc[UR4][R24.64] ;  /* 0x0000000418187981 */ /* 0x004562000c1e1900 */
[----:B------:R-:W-:Y:S05]  /*0220*/  BRA `(.L_x_2) ;  /* 0x0000000000087947 */ /* 0x000fea0003800000 */
.L_x_3:
[----:B------:R-:W2:Y:S02]  /*0230*/  LDCU UR4, c[0x0][0x8a0] ;  /* 0x00011400ff0477ac */ /* 0x000ea40008000800 */
[----:B--2---:R-:W-:Y:S02]  /*0240*/  MOV R24, UR4 ;  /* 0x0000000400187c02 */ /* 0x004fe40008000f00 */
.L_x_2:
[----:B------:R-:W-:Y:S01]  /*0250*/  IMAD.U32 R0, RZ, RZ, UR18 ;  /* 0x00000012ff007e24 */ /* 0x000fe2000f8e00ff */
[----:B------:R-:W-:Y:S04]  /*0260*/  BSSY.RECONVERGENT B0, `(.L_x_4) ;  /* 0x000000c000007945 */ /* 0x000fe80003800200 */
[C---:B------:R-:W-:Y:S02]  /*0270*/  ISETP.NE.OR P1, PT, R0.reuse, 0x1, !P3 ;  /* 0x000000010000780c */ /* 0x040fe40005f25670 */
[----:B------:R-:W-:-:S11]  /*0280*/  ISETP.NE.OR P0, PT, R0, 0x3, !P3 ;  /* 0x000000030000780c */ /* 0x000fd60005f05670 */
[----:B------:R-:W-:Y:S05]  /*0290*/  @P1 BRA `(.L_x_5) ;  /* 0x0000000000201947 */ /* 0x000fea0003800000 */
[----:B------:R-:W3:Y:S02]  /*02a0*/  LDCU.64 UR4, c[0x0][0x348] ;  /* 0x00006900ff0477ac */ /* 0x000ee40008000a00 */
[----:B---3--:R-:W-:Y:S02]  /*02b0*/  UIADD3 UR6, UP1, UPT, UR4, 0x80, URZ ;  /* 0x0000008004067890 */ /* 0x008fe4000ff3e0ff */
[----:B------:R-:W-:Y:S02]  /*02c0*/  UIADD3 UR4, UP0, UPT, UR4, 0x180, URZ ;  /* 0x0000018004047890 */ /* 0x000fe4000ff1e0ff */
[----:B------:R-:W-:Y:S02]  /*02d0*/  UIADD3.X UR7, UPT, UPT, URZ, UR5, URZ, UP1, !UPT ;  /* 0x00000005ff077290 */ /* 0x000fe40008ffe4ff */
[----:B------:R-:W-:-:S07]  /*02e0*/  UIADD3.X UR5, UPT, UPT, URZ, UR5, URZ, UP0, !UPT ;  /* 0x00000005ff057290 */ /* 0x000fce00087fe4ff */
[----:B------:R3:W-:Y:S02]  /*02f0*/  UTMACCTL.PF [UR6] ;  /* 0x00000000060079b9 */ /* 0x0007e40008040000 */
[----:B------:R3:W-:Y:S02]  /*0300*/  UTMACCTL.PF [UR4] ;  /* 0x00000000040079b9 */ /* 0x0007e40008040000 */
[----:B---3--:R-:W-:Y:S01]  /*0310*/  NOP ;  /* 0x0000000000007918 */ /* 0x008fe20000000000 */
.L_x_5:
[----:B------:R-:W-:Y:S05]  /*0320*/  BSYNC.RECONVERGENT B0 ;  /* 0x0000000000007941 */ /* 0x000fea0003800200 */
.L_x_4:
[----:B------:R-:W-:Y:S04]  /*0330*/  BSSY.RECONVERGENT B0, `(.L_x_6) ;  /* 0x000000a000007945 */ /* 0x000fe80003800200 */
        /* <DEDUP_REMOVED lines=9> */
.L_x_7:
[----:B------:R-:W-:Y:S05]  /*03d0*/  BSYNC.RECONVERGENT B0 ;  /* 0x0000000000007941 */ /* 0x000fea0003800200 */
.L_x_6:
[----:B------:R-:W3:Y:S01]  /*03e0*/  LDCU.64 UR4, c[0x0][0x888] ;  /* 0x00011100ff0477ac */ /* 0x000ee20008000a00 */
[----:B------:R-:W-:Y:S02]  /*03f0*/  UISETP.EQ.U32.AND UP2, UPT, UR8, URZ, UPT ;  /* 0x000000ff0800728c */ /* 0x000fe4000bf42070 */
[----:B------:R-:W-:Y:S02]  /*0400*/  UPLOP3.LUT UP3, UPT, UPT, UPT, UPT, 0x80, 0x8 ;  /* 0x000000000008789c */ /* 0x000fe40003f6f070 */
[----:B---3--:R-:W-:-:S04]  /*0410*/  UISETP.NE.U32.AND UP0, UPT, UR4, URZ, UPT ;  /* 0x000000ff0400728c */ /* 0x008fc8000bf05070 */
[----:B------:R-:W-:-:S04]  /*0420*/  UISETP.NE.AND.EX UP1, UPT, UR5, URZ, UPT, UP0 ;  /* 0x000000ff0500728c */ /* 0x000fc8000bf25300 */
[----:B------:R-:W-:-:S04]  /*0430*/  UISETP.EQ.OR.EX UP4, UPT, UR9, URZ, !UP1, UP2 ;  /* 0x000000ff0900728c */ /* 0x000fc8000cf82720 */
[----:B------:R-:W-:-:S06]  /*0440*/  UP2UR UR4, UPR, URZ, 0x10 ;  /* 0x00000010ff047883 */ /* 0x000fcc0008000000 */
[----:B------:R-:W-:Y:S01]  /*0450*/  MOV R48, UR4 ;  /* 0x0000000400307c02 */ /* 0x000fe20008000f00 */
[----:B------:R-:W-:Y:S06]  /*0460*/  BRA.U !UP4, `(.L_x_8) ;  /* 0x000000010c207547 */ /* 0x000fec000b800000 */
[----:B------:R-:W-:Y:S01]  /*0470*/  UISETP.NE.U32.AND UP2, UPT, UR8, URZ, UPT ;  /* 0x000000ff0800728c */ /* 0x000fe2000bf45070 */
[----:B-----5:R-:W-:Y:S01]  /*0480*/  FSETP.NEU.AND P0, PT, R27, RZ, PT ;  /* 0x000000ff1b00720b */ /* 0x020fe20003f0d000 */
[----:B------:R-:W-:Y:S02]  /*0490*/  USEL UR4, URZ, 0xffffffff, UP1 ;  /* 0xffffffffff047887 */ /* 0x000fe40008800000 */
[----:B------:R-:W-:-:S10]  /*04a0*/  UISETP.NE.AND.EX UP2, UPT, UR9, URZ, UPT, UP2 ;  /* 0x000000ff0900728c */ /* 0x000fd4000bf45320 */
[----:B------:R-:W-:Y:S01]  /*04b0*/  VOTEU.ANY UP0, P0 ;  /* 0x0000000000ff7886 */ /* 0x000fe20000000100 */
[----:B------:R-:W-:-:S04]  /*04c0*/  @!UP2 USEL UR4, URZ, 0xffffffff, UP0 ;  /* 0xffffffffff04a887 */ /* 0x000fc80008000000 */
[----:B------:R-:W-:-:S04]  /*04d0*/  ULOP3.LUT UR4, UR4, 0x1, URZ, 0xc0, !UPT ;  /* 0x0000000104047892 */ /* 0x000fc8000f8ec0ff */
[----:B------:R-:W-:-:S11]  /*04e0*/  UISETP.NE.U32.AND UP3, UPT, UR4, 0x1, UPT ;  /* 0x000000010400788c */ /* 0x000fd6000bf65070 */
.L_x_8:
[----:B-1----:R-:W1:Y:S01]  /*04f0*/  SHFL.IDX PT, R2, R46, RZ, 0x1f ;  /* 0x00001fff2e027589 */ /* 0x002e6200000e0000 */
[----:B------:R-:W-:Y:S01]  /*0500*/  UISETP.NE.AND UP6, UPT, UR18, 0x2, UPT ;  /* 0x000000021200788c */ /* 0x000fe2000bfc5270 */
[----:B-1----:R-:W-:-:S13]  /*0510*/  ISETP.NE.AND P0, PT, R2, RZ, PT ;  /* 0x000000ff0200720c */ /* 0x002fda0003f05270 */
[----:B------:R-:W-:Y:S05]  /*0520*/  @P0 BRA `(.L_x_9) ;  /* 0x0000000000580947 */ /* 0x000fea0003800000 */
[----:B------:R-:W1:Y:S01]  /*0530*/  S2UR UR4, SR_CgaCtaId ;  /* 0x00000000000479c3 */ /* 0x000e620000008800 */
[----:B------:R-:W-:Y:S01]  /*0540*/  UMOV UR5, 0x400 ;  /* 0x0000040000057882 */ /* 0x000fe20000000000 */
[----:B------:R-:W-:Y:S01]  /*0550*/  UMOV UR8, 0x1 ;  /* 0x0000000100087882 */ /* 0x000fe20000000000 */
[----:B------:R-:W-:Y:S01]  /*0560*/  UMOV UR6, 0x4 ;  /* 0x0000000400067882 */ /* 0x000fe20000000000 */
[----:B------:R-:W-:-:S04]  /*0570*/  UIADD3 UR8, UPT, UPT, -UR8, 0x100000, URZ ;  /* 0x0010000008087890 */ /* 0x000fc8000fffe1ff */
[----:B------:R-:W-:Y:S02]  /*0580*/  USHF.L.U32 UR9, UR8, 0xb, URZ ;  /* 0x0000000b08097899 */ /* 0x000fe400080006ff */
[----:B------:R-:W-:Y:S02]  /*0590*/  USHF.L.U32 UR8, UR8, 0x1, URZ ;  /* 0x0000000108087899 */ /* 0x000fe400080006ff */
[----:B------:R-:W-:-:S04]  /*05a0*/  UIADD3 UR6, UPT, UPT, -UR6, 0x100000, URZ ;  /* 0x0010000006067890 */ /* 0x000fc8000fffe1ff */
[----:B------:R-:W-:Y:S02]  /*05b0*/  USHF.L.U32 UR7, UR6, 0xb, URZ ;  /* 0x0000000b06077899 */ /* 0x000fe400080006ff */
[----:B------:R-:W-:Y:S01]  /*05c0*/  USHF.L.U32 UR6, UR6, 0x1, URZ ;  /* 0x0000000106067899 */ /* 0x000fe200080006ff */
[----:B------:R-:W-:Y:S01]  /*05d0*/  ELECT P0, URZ, PT ;  /* 0x0000000000ff782f */ /* 0x000fe20003800000 */
[----:B-1----:R-:W-:Y:S01]  /*05e0*/  ULEA UR4, UR4, UR5, 0x18 ;  /* 0x0000000504047291 */ /* 0x002fe2000f8ec0ff */
[----:B------:R-:W1:Y:S11]  /*05f0*/  FENCE.VIEW.ASYNC.S ;  /* 0x00000000000073c6 */ /* 0x000e760000000000 */
[----:B-1----:R1:W3:Y:S01]  /*0600*/  SYNCS.EXCH.64 URZ, [UR4], UR8 ;  /* 0x0000000804ff75b2 */ /* 0x0022e20008000100 */
[----:B------:R1:W4:Y:S01]  /*0610*/  SYNCS.EXCH.64 URZ, [UR4+0x20], UR6 ;  /* 0x0000200604ff75b2 */ /* 0x0003220008000100 */
[----:B------:R1:W1:Y:S01]  /*0620*/  SYNCS.EXCH.64 URZ, [UR4+0x8], UR8 ;  /* 0x0000080804ff75b2 */ /* 0x0002620008000100 */
[----:B------:R1:W1:Y:S01]  /*0630*/  SYNCS.EXCH.64 URZ, [UR4+0x28], UR6 ;  /* 0x0000280604ff75b2 */ /* 0x0002620008000100 */
[----:B------:R1:W1:Y:S01]  /*0640*/  SYNCS.EXCH.64 URZ, [UR4+0x10], UR8 ;  /* 0x0000100804ff75b2 */ /* 0x0002620008000100 */
[----:B------:R1:W1:Y:S01]  /*0650*/  SYNCS.EXCH.64 URZ, [UR4+0x30], UR6 ;  /* 0x0000300604ff75b2 */ /* 0x0002620008000100 */
[----:B------:R1:W1:Y:S01]  /*0660*/  SYNCS.EXCH.64 URZ, [UR4+0x18], UR8 ;  /* 0x0000180804ff75b2 */ /* 0x0002620008000100 */
[----:B------:R1:W1:Y:S01]  /*0670*/  SYNCS.EXCH.64 URZ, [UR4+0x38], UR6 ;  /* 0x0000380604ff75b2 */ /* 0x0002620008000100 */
[----:B------:R-:W-:Y:S01]  /*0680*/  NOP ;  /* 0x0000000000007918 */ /* 0x000fe20000000000 */
.L_x_9:
[----:B------:R-:W2:Y:S01]  /*0690*/  SHFL.IDX PT, R2, R46, RZ, 0x1f ;  /* 0x00001fff2e027589 */ /* 0x000ea200000e0000 */
[----:B------:R-:W-:Y:S01]  /*06a0*/  NOP ;  /* 0x0000000000007918 */ /* 0x000fe20000000000 */
[----:B--2---:R-:W-:-:S13]  /*06b0*/  ISETP.NE.AND P0, PT, R2, 0x1, PT ;  /* 0x000000010200780c */ /* 0x004fda0003f05270 */
[----:B------:R-:W-:Y:S05]  /*06c0*/  @P0 BRA `(.L_x_10) ;  /* 0x0000000000580947 */ /* 0x000fea0003800000 */
[----:B-1----:R-:W1:Y:S01]  /*06d0*/  S2UR UR4, SR_CgaCtaId ;  /* 0x00000000000479c3 */ /* 0x002e620000008800 */
        /* <DEDUP_REMOVED lines=12> */
[----:B-1----:R2:W1:Y:S01]  /*07a0*/  SYNCS.EXCH.64 URZ, [UR4+0x40], UR8 ;  /* 0x0000400804ff75b2 */ /* 0x0024620008000100 */
[----:B------:R2:W1:Y:S01]  /*07b0*/  SYNCS.EXCH.64 URZ, [UR4+0x60], UR6 ;  /* 0x0000600604ff75b2 */ /* 0x0004620008000100 */
[----:B------:R2:W1:Y:S01]  /*07c0*/  SYNCS.EXCH.64 URZ, [UR4+0x48], UR8 ;  /* 0x0000480804ff75b2 */ /* 0x0004620008000100 */
[----:B------:R2:W1:Y:S01]  /*07d0*/  SYNCS.EXCH.64 URZ, [UR4+0x68], UR6 ;  /* 0x0000680604ff75b2 */ /* 0x0004620008000100 */
[----:B------:R2:W1:Y:S01]  /*07e0*/  SYNCS.EXCH.64 URZ, [UR4+0x50], UR8 ;  /* 0x0000500804ff75b2 */ /* 0x0004620008000100 */
[----:B------:R2:W1:Y:S01]  /*07f0*/  SYNCS.EXCH.64 URZ, [UR4+0x70], UR6 ;  /* 0x0000700604ff75b2 */ /* 0x0004620008000100 */
[----:B------:R2:W1:Y:S01]  /*0800*/  SYNCS.EXCH.64 URZ, [UR4+0x58], UR8 ;  /* 0x0000580804ff75b2 */ /* 0x0004620008000100 */
[----:B------:R2:W1:Y:S02]  /*0810*/  SYNCS.EXCH.64 URZ, [UR4+0x78], UR6 ;  /* 0x0000780604ff75b2 */ /* 0x0004640008000100 */
[----:B--2---:R-:W-:Y:S01]  /*0820*/  NOP ;  /* 0x0000000000007918 */ /* 0x004fe20000000000 */
.L_x_10:
[----:B------:R-:W2:Y:S01]  /*0830*/  SHFL.IDX PT, R2, R46, RZ, 0x1f ;  /* 0x00001fff2e027589 */ /* 0x000ea200000e0000 */
[----:B------:R-:W-:Y:S01]  /*0840*/  NOP ;  /* 0x0000000000007918 */ /* 0x000fe20000000000 */
[----:B--2---:R-:W-:-:S13]  /*0850*/  ISETP.NE.AND P0, PT, R2, 0x3, PT ;  /* 0x000000030200780c */ /* 0x004fda0003f05270 */
[----:B------:R-:W-:Y:S05]  /*0860*/  @P0 BRA `(.L_x_11) ;  /* 0x0000000000300947 */ /* 0x000fea0003800000 */
[----:B-1----:R-:W1:Y:S01]  /*0870*/  S2UR UR4, SR_CgaCtaId ;  /* 0x00000000000479c3 */ /* 0x002e620000008800 */
[----:B------:R-:W-:Y:S01]  /*0880*/  UMOV UR6, 0x400 ;  /* 0x0000040000067882 */ /* 0x000fe20000000000 */
[----:B------:R-:W-:Y:S01]  /*0890*/  UMOV UR5, 0x20 ;  /* 0x0000002000057882 */ /* 0x000fe20000000000 */
[----:B------:R-:W-:Y:S01]  /*08a0*/  ELECT P0, URZ, PT ;  /* 0x0000000000ff782f */ /* 0x000fe20003800000 */
[----:B-1----:R-:W-:Y:S02]  /*08b0*/  ULEA UR6, UR4, UR6, 0x18 ;  /* 0x0000000604067291 */ /* 0x002fe4000f8ec0ff */
[----:B------:R-:W-:-:S04]  /*08c0*/  UIADD3 UR4, UPT, UPT, -UR5, 0x100000, URZ ;  /* 0x0010000005047890 */ /* 0x000fc8000fffe1ff */
[----:B------:R-:W-:Y:S02]  /*08d0*/  USHF.L.U32 UR5, UR4, 0xb, URZ ;  /* 0x0000000b04057899 */ /* 0x000fe400080006ff */
[----:B------:R-:W-:Y:S01]  /*08e0*/  USHF.L.U32 UR4, UR4, 0x1, URZ ;  /* 0x0000000104047899 */ /* 0x000fe200080006ff */
[----:B------:R-:W1:Y:S11]  /*08f0*/  FENCE.VIEW.ASYNC.S ;  /* 0x00000000000073c6 */ /* 0x000e760000000000 */
[----:B-1----:R2:W1:Y:S01]  /*0900*/  SYNCS.EXCH.64 URZ, [UR6+0x80], UR4 ;  /* 0x0000800406ff75b2 */ /* 0x0024620008000100 */
[----:B------:R2:W1:Y:S02]  /*0910*/  SYNCS.EXCH.64 URZ, [UR6+0x88], UR4 ;  /* 0x0000880406ff75b2 */ /* 0x0004640008000100 */
[----:B--2---:R-:W-:Y:S01]  /*0920*/  NOP ;  /* 0x0000000000007918 */ /* 0x004fe20000000000 */
.L_x_11:
[----:B------:R-:W2:Y:S01]  /*0930*/  SHFL.IDX PT, R2, R46, RZ, 0x1f ;  /* 0x00001fff2e027589 */ /* 0x000ea200000e0000 */
[----:B------:R-:W-:Y:S01]  /*0940*/  NOP ;  /* 0x0000000000007918 */ /* 0x000fe20000000000 */
[----:B--2---:R-:W-:-:S13]  /*0950*/  ISETP.NE.AND P0, PT, R2, 0x4, PT ;  /* 0x000000040200780c */ /* 0x004fda0003f05270 */
[----:B------:R-:W-:Y:S05]  /*0960*/  @P0 BRA `(.L_x_12) ;  /* 0x00000000004c0947 */ /* 0x000fea0003800000 */
[----:B-1----:R-:W1:Y:S01]  /*0970*/  S2UR UR6, SR_CgaCtaId ;  /* 0x00000000000679c3 */ /* 0x002e620000008800 */
[----:B------:R-:W-:Y:S01]  /*0980*/  UMOV UR4, 0x3a0 ;  /* 0x000003a000047882 */ /* 0x000fe20000000000 */
[----:B------:R-:W-:Y:S01]  /*0990*/  UMOV UR5, 0x400 ;  /* 0x0000040000057882 */ /* 0x000fe20000000000 */
[----:B------:R-:W-:Y:S01]  /*09a0*/  USEL UR4, UR4, 0x320, UP3 ;  /* 0x0000032004047887 */ /* 0x000fe20009800000 */
[----:B------:R-:W-:Y:S01]  /*09b0*/  UMOV UR8, 0x1 ;  /* 0x0000000100087882 */ /* 0x000fe20000000000 */
[----:B------:R-:W-:Y:S01]  /*09c0*/  ELECT P0, URZ, PT ;  /* 0x0000000000ff782f */ /* 0x000fe20003800000 */
[----:B------:R-:W-:-:S04]  /*09d0*/  UIADD3 UR8, UPT, UPT, -UR8, 0x100000, URZ ;  /* 0x0010000008087890 */ /* 0x000fc8000fffe1ff */
[----:B------:R-:W-:Y:S02]  /*09e0*/  USHF.L.U32 UR9, UR8, 0xb, URZ ;  /* 0x0000000b08097899 */ /* 0x000fe400080006ff */
[----:B------:R-:W-:Y:S02]  /*09f0*/  USHF.L.U32 UR8, UR8, 0x1, URZ ;  /* 0x0000000108087899 */ /* 0x000fe400080006ff */
[----:B-1----:R-:W-:Y:S02]  /*0a00*/  ULEA UR6, UR6, UR5, 0x18 ;  /* 0x0000000506067291 */ /* 0x002fe4000f8ec0ff */
[----:B------:R-:W-:-:S04]  /*0a10*/  UIADD3 UR4, UPT, UPT, -UR4, 0x100000, URZ ;  /* 0x0010000004047890 */ /* 0x000fc8000fffe1ff */
[----:B------:R-:W-:Y:S02]  /*0a20*/  USHF.L.U32 UR5, UR4, 0xb, URZ ;  /* 0x0000000b04057899 */ /* 0x000fe400080006ff */
[----:B------:R-:W-:Y:S01]  /*0a30*/  USHF.L.U32 UR4, UR4, 0x1, URZ ;  /* 0x0000000104047899 */ /* 0x000fe200080006ff */
[----:B------:R-:W1:Y:S03]  /*0a40*/  FENCE.VIEW.ASYNC.S ;  /* 0x00000000000073c6 */ /* 0x000e660000000000 */
[----:B-1----:R2:W1:Y:S08]  /*0a50*/  SYNCS.EXCH.64 URZ, [UR6+0x90], UR8 ;  /* 0x0000900806ff75b2 */ /* 0x0024700008000100 */
[----:B------:R2:W1:Y:S01]  /*0a60*/  SYNCS.EXCH.64 URZ, [UR6+0xa0], UR4 ;  /* 0x0000a00406ff75b2 */ /* 0x0004620008000100 */
[----:B------:R2:W1:Y:S01]  /*0a70*/  SYNCS.EXCH.64 URZ, [UR6+0x98], UR8 ;  /* 0x0000980806ff75b2 */ /* 0x0004620008000100 */
[----:B------:R2:W1:Y:S02]  /*0a80*/  SYNCS.EXCH.64 URZ, [UR6+0xa8], UR4 ;  /* 0x0000a80406ff75b2 */ /* 0x0004640008000100 */
[----:B--2---:R-:W-:Y:S01]  /*0a90*/  NOP ;  /* 0x0000000000007918 */ /* 0x004fe20000000000 */
.L_x_12:
        /* <DEDUP_REMOVED lines=26> */
.L_x_13:
[----:B------:R-:W2:Y:S01]  /*0c40*/  SHFL.IDX PT, R2, R46, RZ, 0x1f ;  /* 0x00001fff2e027589 */ /* 0x000ea200000e0000 */
[----:B------:R-:W1:Y:S01]  /*0c50*/  S2UR UR47, SR_CgaCtaId ;  /* 0x00000000002f79c3 */ /* 0x000e620000008800 */
[----:B------:R-:W-:Y:S01]  /*0c60*/  NOP ;  /* 0x0000000000007918 */ /* 0x000fe20000000000 */
[----:B--2---:R-:W-:-:S13]  /*0c70*/  ISETP.NE.AND P0, PT, R2, 0x3, PT ;  /* 0x000000030200780c */ /* 0x004fda0003f05270 */
[----:B-1----:R-:W-:Y:S05]  /*0c80*/  @P0 BRA `(.L_x_14) ;  /* 0x0000000000340947 */ /* 0x002fea0003800000 */
[----:B------:R-:W-:Y:S01]  /*0c90*/  UMOV UR4, 0x400 ;  /* 0x0000040000047882 */ /* 0x000fe20000000000 */
[----:B------:R-:W-:Y:S01]  /*0ca0*/  UMOV UR6, 0x20 ;  /* 0x0000002000067882 */ /* 0x000fe20000000000 */
[----:B------:R-:W-:Y:S02]  /*0cb0*/  ULEA UR4, UR47, UR4, 0x18 ;  /* 0x000000042f047291 */ /* 0x000fe4000f8ec0ff */
[----:B------:R-:W-:-:S04]  /*0cc0*/  UIADD3 UR6, UPT, UPT, -UR6, 0x100000, URZ ;  /* 0x0010000006067890 */ /* 0x000fc8000fffe1ff */
[----:B------:R-:W-:Y:S02]  /*0cd0*/  USHF.L.U32 UR7, UR6, 0xb, URZ ;  /* 0x0000000b06077899 */ /* 0x000fe400080006ff */
[----:B------:R-:W-:Y:S01]  /*0ce0*/  USHF.L.U32 UR6, UR6, 0x1, URZ ;  /* 0x0000000106067899 */ /* 0x000fe200080006ff */
[----:B------:R-:W-:Y:S01]  /*0cf0*/  ELECT P0, URZ, PT ;  /* 0x0000000000ff782f */ /* 0x000fe20003800000 */
[----:B------:R-:W1:Y:S10]  /*0d00*/  FENCE.VIEW.ASYNC.S ;  /* 0x00000000000073c6 */ /* 0x000e740000000000 */
[----:B-1----:R1:W2:Y:S01]  /*0d10*/  SYNCS.EXCH.64 URZ, [UR4+0xf0], UR6 ;  /* 0x0000f00604ff75b2 */ /* 0x0022a20008000100 */
[----:B------:R1:W1:Y:S01]  /*0d20*/  SYNCS.EXCH.64 URZ, [UR4+0x100], UR6 ;  /* 0x0001000604ff75b2 */ /* 0x0002620008000100 */
[----:B------:R1:W1:Y:S01]  /*0d30*/  SYNCS.EXCH.64 URZ, [UR4+0xf8], UR6 ;  /* 0x0000f80604ff75b2 */ /* 0x0002620008000100 */
[----:B------:R1:W1:Y:S01]  /*0d40*/  SYNCS.EXCH.64 URZ, [UR4+0x108], UR6 ;  /* 0x0001080604ff75b2 */ /* 0x0002620008000100 */
[----:B------:R-:W-:Y:S01]  /*0d50*/  NOP ;  /* 0x0000000000007918 */ /* 0x000fe20000000000 */
.L_x_14:
[----:B-1----:R-:W1:Y:S01]  /*0d60*/  LDCU UR4, c[0x0][0x36c] ;  /* 0x00006d80ff0477ac */ /* 0x002e620008000800 */
[----:B------:R-:W-:Y:S01]  /*0d70*/  ISETP.NE.OR P3, PT, R0, 0x2, !P3 ;  /* 0x000000020000780c */ /* 0x000fe20005f65670 */
[----:B------:R-:W-:Y:S01]  /*0d80*/  NOP ;  /* 0x0000000000007918 */ /* 0x000fe20000000000 */
[----:B------:R-:W-:Y:S01]  /*0d90*/  LOP3.LUT R0, R56, 0x1f, RZ, 0xc0, !PT ;  /* 0x0000001f38007812 */ /* 0x000fe200078ec0ff */
[----:B------:R-:W-:Y:S02]  /*0da0*/  UISETP.NE.AND UP4, UPT, UR18, URZ, UPT ;  /* 0x000000ff1200728c */ /* 0x000fe4000bf85270 */
[----:B-1----:R-:W-:-:S09]  /*0db0*/  UISETP.EQ.U32.AND UP5, UPT, UR4, 0x1, UPT ;  /* 0x000000010400788c */ /* 0x002fd2000bfa2070 */
[----:B------:R-:W-:Y:S05]  /*0dc0*/  BRA.U !UP5, `(.L_x_15) ;  /* 0x000000010d087547 */ /* 0x000fea000b800000 */
[----:B--234-:R-:W-:Y:S01]  /*0dd0*/  UCGABAR_ARV ;  /* 0x00000000000079c7 */ /* 0x01cfe20008000000 */
[----:B------:R-:W-:Y:S05]  /*0de0*/  BRA `(.L_x_16) ;  /* 0x0000000000047947 */ /* 0x000fea0003800000 */
.L_x_15:
[----:B--234-:R-:W-:Y:S01]  /*0df0*/  NOP ;  /* 0x0000000000007918 */ /* 0x01cfe20000000000 */
.L_x_16:
[----:B------:R-:W1:Y:S01]  /*0e00*/  S2UR UR28, SR_CTAID.Y ;  /* 0x00000000001c79c3 */ /* 0x000e620000002600 */
[----:B------:R-:W-:-:S05]  /*0e10*/  CS2R.32 R47, SR_CgaSize ;  /* 0x00000000002f7805 */ /* 0x000fca0000008a00 */
[----:B------:R-:W-:-:S05]  /*0e20*/  IMAD R47, R47, -0xa0, RZ ;  /* 0xffffff602f2f7824 */ /* 0x000fca00078e02ff */
[----:B------:R-:W-:-:S14]  /*0e30*/  R2UR UR4, R47 ;  /* 0x000000002f0472ca */ /* 0x000fdc00000e0000 */
[----:B------:R-:W2:Y:S01]  /*0e40*/  LDCU UR4, c[0x0][UR4+0x2b4] ;  /* 0x00005680040477ac */ /* 0x000ea20008000800 */
[----:B------:R-:W-:-:S05]  /*0e50*/  CS2R.32 R47, SR_CgaSize ;  /* 0x00000000002f7805 */ /* 0x000fca0000008a00 */
[----:B------:R-:W-:-:S05]  /*0e60*/  IMAD R47, R47, -0xa0, RZ ;  /* 0xffffff602f2f7824 */ /* 0x000fca00078e02ff */
[----:B------:R-:W-:-:S14]  /*0e70*/  R2UR UR5, R47 ;  /* 0x000000002f0572ca */ /* 0x000fdc00000e0000 */
[----:B------:R-:W3:Y:S01]  /*0e80*/  LDCU UR5, c[0x0][UR5+0x2b0] ;  /* 0x00005600050577ac */ /* 0x000ee20008000800 */
[----:B------:R-:W4:Y:S01]  /*0e90*/  S2UR UR24, SR_CTAID.X ;  /* 0x00000000001879c3 */ /* 0x000f220000002500 */
[----:B------:R-:W-:-:S05]  /*0ea0*/  CS2R.32 R47, SR_CgaSize ;  /* 0x00000000002f7805 */ /* 0x000fca0000008a00 */
[----:B------:R-:W-:-:S05]  /*0eb0*/  IMAD R47, R47, -0xa0, RZ ;  /* 0xffffff602f2f7824 */ /* 0x000fca00078e02ff */
[----:B------:R-:W-:-:S14]  /*0ec0*/  R2UR UR6, R47 ;  /* 0x000000002f0672ca */ /* 0x000fdc00000e0000 */
[----:B------:R-:W3:Y:S01]  /*0ed0*/  LDCU UR6, c[0x0][UR6+0x2a4] ;  /* 0x00005480060677ac */ /* 0x000ee20008000800 */
[----:B------:R-:W-:-:S05]  /*0ee0*/  CS2R.32 R47, SR_CgaSize ;  /* 0x00000000002f7805 */ /* 0x000fca0000008a00 */
[----:B------:R-:W-:-:S05]  /*0ef0*/  IMAD R47, R47, -0xa0, RZ ;  /* 0xffffff602f2f7824 */ /* 0x000fca00078e02ff */
[----:B------:R-:W-:-:S14]  /*0f00*/  R2UR UR63, R47 ;  /* 0x000000002f3f72ca */ /* 0x000fdc00000e0000 */
[----:B------:R-:W3:Y:S01]  /*0f10*/  LDCU UR63, c[0x0][UR63+0x2a0] ;  /* 0x000054003f3f77ac */ /* 0x000ee20008000800 */
[----:B------:R-:W-:Y:S01]  /*0f20*/  USHF.L.U32 UR29, UR47, 0xb, URZ ;  /* 0x0000000b2f1d7899 */ /* 0x000fe200080006ff */
[----:B------:R-:W3:Y:S01]  /*0f30*/  LDCU UR19, c[0x0][0xb24] ;  /* 0x00016480ff1377ac */ /* 0x000ee20008000800 */
[----:B------:R-:W3:Y:S01]  /*0f40*/  LDCU UR42, c[0x0][0xb24] ;  /* 0x00016480ff2a77ac */ /* 0x000ee20008000800 */
[----:B-1----:R-:W-:Y:S01]  /*0f50*/  I2FP.F32.U32 R2, UR28 ;  /* 0x0000001c00027c45 */ /* 0x002fe20008201000 */
[----:B------:R-:W1:Y:S04]  /*0f60*/  LDCU UR22, c[0x0][0xb30] ;  /* 0x00016600ff1677ac */ /* 0x000e680008000800 */
[----:B--2---:R-:W-:Y:S01]  /*0f70*/  FMUL R2, R2, UR4 ;  /* 0x0000000402027c20 */ /* 0x004fe20008400000 */
[----:B------:R-:W-:Y:S01]  /*0f80*/  ULOP3.LUT UR29, UR29, 0x1800, URZ, 0xc0, !UPT ;  /* 0x000018001d1d7892 */ /* 0x000fe2000f8ec0ff */
[----:B----4-:R-:W-:-:S04]  /*0f90*/  I2FP.F32.U32 R3, UR24 ;  /* 0x0000001800037c45 */ /* 0x010fc80008201000 */
[----:B------:R-:W2:Y:S01]  /*0fa0*/  F2I.U32.TRUNC.NTZ R2, R2 ;  /* 0x0000000200027305 */ /* 0x000ea2000020f000 */
[----:B---3--:R-:W-:-:S07]  /*0fb0*/  FMUL R3, R3, UR5 ;  /* 0x0000000503037c20 */ /* 0x008fce0008400000 */
[----:B------:R-:W3:Y:S01]  /*0fc0*/  F2I.U32.TRUNC.NTZ R3, R3 ;  /* 0x0000000300037305 */ /* 0x000ee2000020f000 */
[----:B--2---:R-:W-:Y:S02]  /*0fd0*/  R2UR UR4, R2 ;  /* 0x00000000020472ca */ /* 0x004fe400000e0000 */
[----:B------:R-:W-:Y:S02]  /*0fe0*/  PRMT R2, RZ, 0x7610, R2 ;  /* 0x00007610ff027816 */ /* 0x000fe40000000002 */
[----:B---3--:R-:W-:-:S09]  /*0ff0*/  R2UR UR5, R3 ;  /* 0x00000000030572ca */ /* 0x008fd200000e0000 */
[----:B------:R-:W-:-:S04]  /*1000*/  UIADD3 UR4, UPT, UPT, -UR4, URZ, URZ ;  /* 0x000000ff04047290 */ /* 0x000fc8000fffe1ff */
[----:B------:R-:W-:Y:S02]  /*1010*/  UIMAD UR4, UR6, UR4, UR28 ;  /* 0x00000004060472a4 */ /* 0x000fe4000f8e021c */
[----:B------:R-:W-:-:S04]  /*1020*/  UIADD3 UR5, UPT, UPT, -UR5, URZ, URZ ;  /* 0x000000ff05057290 */ /* 0x000fc8000fffe1ff */
[----:B------:R-:W-:Y:S01]  /*1030*/  IMAD.U32 R47, RZ, RZ, UR4 ;  /* 0x00000004ff2f7e24 */ /* 0x000fe2000f8e00ff */
[----:B------:R-:W-:Y:S01]  /*1040*/  UIMAD UR63, UR63, UR5, UR24 ;  /* 0x000000053f3f72a4 */ /* 0x000fe2000f8e0218 */
[----:B-1----:R-:W-:Y:S11]  /*1050*/  BRA.U UP4, `(.L_x_17) ;  /* 0x0000000104447547 */ /* 0x002ff6000b800000 */
[----:B------:R-:W-:Y:S01]  /*1060*/  R2UR UR4, R47 ;  /* 0x000000002f0472ca */ /* 0x000fe200000e0000 */
[----:B------:R-:W-:-:S12]  /*1070*/  UISETP.NE.AND UP2, UPT, UR63, 0x1, UPT ;  /* 0x000000013f00788c */ /* 0x000fd8000bf45270 */
[----:B------:R-:W-:-:S04]  /*1080*/  UISETP.NE.AND UP0, UPT, UR4, URZ, UPT ;  /* 0x000000ff0400728c */ /* 0x000fc8000bf05270 */
[----:B------:R-:W-:-:S04]  /*1090*/  UISETP.EQ.OR UP0, UPT, UR63, URZ, !UP0 ;  /* 0x000000ff3f00728c */ /* 0x000fc8000c702670 */
[----:B------:R-:W-:Y:S02]  /*10a0*/  USEL UR7, URZ, 0x1, !UP0 ;  /* 0x00000001ff077887 */ /* 0x000fe4000c000000 */
[----:B------:R-:W-:-:S04]  /*10b0*/  UISETP.NE.AND UP0, UPT, UR4, URZ, UPT ;  /* 0x000000ff0400728c */ /* 0x000fc8000bf05270 */
[----:B------:R-:W-:-:S04]  /*10c0*/  USEL UR4, URZ, 0x2, UP0 ;  /* 0x00000002ff047887 */ /* 0x000fc80008000000 */
[----:B------:R-:W-:Y:S02]  /*10d0*/  USEL UR6, UR4, 0x2, UP2 ;  /* 0x0000000204067887 */ /* 0x000fe40009000000 */
[----:B------:R-:W-:Y:S02]  /*10e0*/  USEL UR4, URZ, 0x4, UP0 ;  /* 0x00000004ff047887 */ /* 0x000fe40008000000 */
[----:B------:R-:W-:-:S04]  /*10f0*/  UISETP.NE.AND UP2, UPT, UR63, 0x2, UPT ;  /* 0x000000023f00788c */ /* 0x000fc8000bf45270 */
[----:B------:R-:W-:Y:S02]  /*1100*/  USEL UR5, UR4, 0x4, UP2 ;  /* 0x0000000404057887 */ /* 0x000fe40009000000 */
[----:B------:R-:W-:Y:S02]  /*1110*/  USEL UR4, URZ, 0x8, UP0 ;  /* 0x00000008ff047887 */ /* 0x000fe40008000000 */
[----:B------:R-:W-:Y:S02]  /*1120*/  UISETP.NE.AND UP0, UPT, UR63, 0x3, UPT ;  /* 0x000000033f00788c */ /* 0x000fe4000bf05270 */
[----:B------:R-:W-:Y:S02]  /*1130*/  UIADD3 UR5, UPT, UPT, UR5, UR6, UR7 ;  /* 0x0000000605057290 */ /* 0x000fe4000fffe007 */
[----:B------:R-:W-:-:S04]  /*1140*/  USEL UR4, UR4, 0x8, UP0 ;  /* 0x0000000804047887 */ /* 0x000fc80008000000 */
[----:B------:R-:W-:-:S06]  /*1150*/  UIADD3 UR4, UPT, UPT, UR5, UR4, URZ ;  /* 0x0000000405047290 */ /* 0x000fcc000fffe0ff */
[----:B------:R-:W-:-:S07]  /*1160*/  MOV R2, UR4 ;  /* 0x0000000400027c02 */ /* 0x000fce0008000f00 */
.L_x_17:
[----:B------:R-:W1:Y:S01]  /*1170*/  S2UR UR36, SR_CTAID.Z ;  /* 0x00000000002479c3 */ /* 0x000e620000002700 */
[----:B------:R-:W-:-:S09]  /*1180*/  UISETP.GE.AND UP0, UPT, UR19, 0x1, UPT ;  /* 0x000000011300788c */ /* 0x000fd2000bf06270 */
[----:B------:R-:W-:Y:S05]  /*1190*/  BRA.U !UP0, `(.L_x_18) ;  /* 0x0000000108d07547 */ /* 0x000fea000b800000 */
[----:B------:R-:W2:Y:S01]  /*11a0*/  LDCU UR20, c[0x0][0xb0c] ;  /* 0x00016180ff1477ac */ /* 0x000ea20008000800 */
[----:B------:R-:W3:Y:S01]  /*11b0*/  LDCU.128 UR12, c[0x0][0xb10] ;  /* 0x00016200ff0c77ac */ /* 0x000ee20008000c00 */
[----:B------:R-:W4:Y:S01]  /*11c0*/  LDCU UR6, c[0x0][0x370] ;  /* 0x00006e00ff0677ac */ /* 0x000f220008000800 */
[----:B------:R-:W1:Y:S01]  /*11d0*/  LDCU UR7, c[0x0][0x374] ;  /* 0x00006e80ff0777ac */ /* 0x000e620008000800 */
[----:B------:R-:W1:Y:S01]  /*11e0*/  LDCU UR21, c[0x0][0xb20] ;  /* 0x00016400ff1577ac */ /* 0x000e620008000800 */
[----:B--2---:R-:W-:Y:S02]  /*11f0*/  UISETP.NE.AND UP0, UPT, UR20, 0x1, UPT ;  /* 0x000000011400788c */ /* 0x004fe4000bf05270 */
[----:B---3--:R-:W-:Y:S01]  /*1200*/  UIMAD.WIDE.U32 UR4, UR24, UR12, URZ ;  /* 0x0000000c180472a5 */ /* 0x008fe2000f8e00ff */
[----:B------:R-:W2:Y:S01]  /*1210*/  LDCU.64 UR8, c[0x0][0xb28] ;  /* 0x00016500ff0877ac */ /* 0x000ea20008000a00 */
[----:B----4-:R-:W-:Y:S02]  /*1220*/  UIMAD.WIDE.U32 UR10, UR6, UR12, URZ ;  /* 0x0000000c060a72a5 */ /* 0x010fe4000f8e00ff */
[----:B------:R-:W-:-:S02]  /*1230*/  USHF.R.U32.HI UR5, URZ, UR13, UR5 ;  /* 0x0000000dff057299 */ /* 0x000fc40008011605 */
[----:B------:R-:W-:Y:S02]  /*1240*/  UISETP.NE.AND UP2, UPT, UR19, 0x1, UPT ;  /* 0x000000011300788c */ /* 0x000fe4000bf45270 */
[----:B------:R-:W-:Y:S01]  /*1250*/  USEL UR5, UR24, UR5, !UP0 ;  /* 0x0000000518057287 */ /* 0x000fe2000c000000 */
[----:B------:R-:W-:Y:S01]  /*1260*/  UMOV UR10, UR11 ;  /* 0x0000000b000a7c82 */ /* 0x000fe20008000000 */
[----:B------:R-:W-:Y:S02]  /*1270*/  UIMAD.WIDE.U32 UR16, UR28, UR15, URZ ;  /* 0x0000000f1c1072a5 */ /* 0x000fe4000f8e00ff */
[----:B------:R-:W-:Y:S02]  /*1280*/  @UP0 USHF.R.U32.HI UR6, URZ, UR13, UR10 ;  /* 0x0000000dff060299 */ /* 0x000fe4000801160a */
[----:B------:R-:W-:Y:S02]  /*1290*/  UISETP.NE.AND UP0, UPT, UR14, 0x1, UPT ;  /* 0x000000010e00788c */ /* 0x000fe4000bf05270 */
[----:B-1----:R-:W-:-:S02]  /*12a0*/  UIMAD.WIDE.U32 UR10, UR7, UR15, URZ ;  /* 0x0000000f070a72a5 */ /* 0x002fc4000f8e00ff */
[----:B--2---:R-:W-:Y:S01]  /*12b0*/  UIMAD.WIDE.U32 UR12, UR6, UR8, URZ ;  /* 0x00000008060c72a5 */ /* 0x004fe2000f8e00ff */
[----:B------:R-:W-:Y:S02]  /*12c0*/  UMOV UR4, UR17 ;  /* 0x0000001100047c82 */ /* 0x000fe40008000000 */
[----:B------:R-:W-:Y:S02]  /*12d0*/  USHF.R.U32.HI UR4, URZ, UR21, UR4 ;  /* 0x00000015ff047299 */ /* 0x000fe40008011604 */
[----:B------:R-:W-:Y:S02]  /*12e0*/  UMOV UR10, UR11 ;  /* 0x0000000b000a7c82 */ /* 0x000fe40008000000 */
[----:B------:R-:W-:Y:S01]  /*12f0*/  UMOV UR12, UR13 ;  /* 0x0000000d000c7c82 */ /* 0x000fe20008000000 */
[----:B------:R-:W-:Y:S02]  /*1300*/  @UP0 USHF.R.U32.HI UR7, URZ, UR21, UR10 ;  /* 0x00000015ff070299 */ /* 0x000fe4000801160a */
[----:B------:R-:W-:-:S02]  /*1310*/  USEL UR4, UR28, UR4, !UP0 ;  /* 0x000000041c047287 */ /* 0x000fc4000c000000 */
[----:B------:R-:W-:Y:S02]  /*1320*/  UIMAD.WIDE.U32 UR10, UR7, UR8, URZ ;  /* 0x00000008070a72a5 */ /* 0x000fe4000f8e00ff */
[----:B------:R-:W-:Y:S02]  /*1330*/  @UP2 USHF.R.U32.HI UR6, URZ, UR9, UR12 ;  /* 0x00000009ff062299 */ /* 0x000fe4000801160c */
[----:B------:R-:W-:-:S03]  /*1340*/  UIMAD.WIDE.U32 UR12, UR4, UR8, URZ ;  /* 0x00000008040c72a5 */ /* 0x000fc6000f8e00ff */
[----:B------:R-:W-:Y:S02]  /*1350*/  UMOV UR10, UR11 ;  /* 0x0000000b000a7c82 */ /* 0x000fe40008000000 */
[----:B------:R-:W-:Y:S02]  /*1360*/  @UP2 USHF.R.U32.HI UR7, URZ, UR9, UR10 ;  /* 0x00000009ff072299 */ /* 0x000fe4000801160a */
[----:B------:R-:W-:Y:S02]  /*1370*/  UIMAD UR10, UR6, UR19, URZ ;  /* 0x00000013060a72a4 */ /* 0x000fe4000f8e02ff */
[----:B------:R-:W-:-:S04]  /*1380*/  UIMAD UR7, UR7, UR19, URZ ;  /* 0x00000013070772a4 */ /* 0x000fc8000f8e02ff */
[----:B------:R-:W-:-:S03]  /*1390*/  UISETP.GE.AND UP0, UPT, UR4, UR7, UPT ;  /* 0x000000070400728c */ /* 0x000fc6000bf06270 */
[----:B------:R-:W-:Y:S01]  /*13a0*/  UMOV UR7, UR13 ;  /* 0x0000000d00077c82 */ /* 0x000fe20008000000 */
[----:B------:R-:W-:Y:S02]  /*13b0*/  UISETP.GE.OR UP0, UPT, UR5, UR10, UP0 ;  /* 0x0000000a0500728c */ /* 0x000fe40008706670 */
[----:B------:R-:W-:Y:S02]  /*13c0*/  UIMAD.WIDE.U32 UR10, UR5, UR8, URZ ;  /* 0x00000008050a72a5 */ /* 0x000fe4000f8e00ff */
[----:B------:R-:W-:Y:S02]  /*13d0*/  USHF.R.U32.HI UR7, URZ, UR9, UR7 ;  /* 0x00000009ff077299 */ /* 0x000fe40008011607 */
[----:B------:R-:W-:Y:S02]  /*13e0*/  UIADD3 UR10, UPT, UPT, -UR4, URZ, URZ ;  /* 0x000000ff040a7290 */ /* 0x000fe4000fffe1ff */
[----:B------:R-:W-:Y:S02]  /*13f0*/  USEL UR7, UR4, UR7, !UP2 ;  /* 0x0000000704077287 */ /* 0x000fe4000d000000 */
[----:B------:R-:W-:Y:S01]  /*1400*/  UIMAD UR10, UR14, UR10, UR28 ;  /* 0x0000000a0e0a72a4 */ /* 0x000fe2000f8e021c */
[----:B------:R-:W-:Y:S01]  /*1410*/  @!UP0 UMOV UR8, UR11 ;  /* 0x0000000b00088c82 */ /* 0x000fe20008000000 */
[----:B------:R-:W-:-:S02]  /*1420*/  UIADD3 UR11, UPT, UPT, -UR5, URZ, URZ ;  /* 0x000000ff050b7290 */ /* 0x000fc4000fffe1ff */
[----:B------:R-:W-:Y:S02]  /*1430*/  @!UP0 USHF.R.U32.HI UR8, URZ, UR9, UR8 ;  /* 0x00000009ff088299 */ /* 0x000fe40008011608 */
[----:B------:R-:W-:Y:S02]  /*1440*/  UIADD3 UR9, UPT, UPT, -UR7, URZ, URZ ;  /* 0x000000ff07097290 */ /* 0x000fe4000fffe1ff */
[----:B------:R-:W-:Y:S02]  /*1450*/  @!UP0 USEL UR8, UR5, UR8, !UP2 ;  /* 0x0000000805088287 */ /* 0x000fe4000d000000 */
[----:B------:R-:W-:Y:S02]  /*1460*/  UIMAD UR9, UR19, UR9, UR4 ;  /* 0x00000009130972a4 */ /* 0x000fe4000f8e0204 */
[----:B------:R-:W-:Y:S02]  /*1470*/  @!UP0 UIADD3 UR7, UPT, UPT, UR7, -UR8, URZ ;  /* 0x8000000807078290 */ /* 0x000fe4000fffe0ff */
[----:B------:R-:W-:-:S02]  /*1480*/  @!UP0 UIMAD UR6, UR9, UR6, UR8 ;  /* 0x00000006090682a4 */ /* 0x000fc4000f8e0208 */
[----:B------:R-:W-:Y:S02]  /*1490*/  @!UP0 UIMAD UR4, UR7, UR19, UR5 ;  /* 0x00000013070482a4 */ /* 0x000fe4000f8e0205 */
[----:B------:R-:W-:Y:S02]  /*14a0*/  UIMAD UR24, UR20, UR11, UR24 ;  /* 0x0000000b141872a4 */ /* 0x000fe4000f8e0218 */
[----:B------:R-:W-:Y:S01]  /*14b0*/  UIMAD UR28, UR4, UR14, UR10 ;  /* 0x0000000e041c72a4 */ /* 0x000fe2000f8e020a */
[----:B------:R-:W-:Y:S02]  /*14c0*/  @!UP0 UMOV UR5, UR6 ;  /* 0x0000000600058c82 */ /* 0x000fe40008000000 */
[----:B------:R-:W-:-:S12]  /*14d0*/  UIMAD UR24, UR5, UR20, UR24 ;  /* 0x00000014051872a4 */ /* 0x000fd8000f8e0218 */
.L_x_18:
[----:B------:R-:W-:-:S09]  /*14e0*/  UISETP.NE.AND UP0, UPT, UR22, 0x1, UPT ;  /* 0x000000011600788c */ /* 0x000fd2000bf05270 */
[----:B------:R-:W-:Y:S05]  /*14f0*/  BRA.U UP0, `(.L_x_19) ;  /* 0x0000000100407547 */ /* 0x000fea000b800000 */
[----:B------:R-:W2:Y:S01]  /*1500*/  LDCU.128 UR8, c[0x0][0xb10] ;  /* 0x00016200ff0877ac */ /* 0x000ea20008000c00 */
[----:B------:R-:W3:Y:S01]  /*1510*/  LDCU UR12, c[0x0][0xb0c] ;  /* 0x00016180ff0c77ac */ /* 0x000ee20008000800 */
[----:B------:R-:W4:Y:S01]  /*1520*/  LDCU UR13, c[0x0][0xb20] ;  /* 0x00016400ff0d77ac */ /* 0x000f220008000800 */
[----:B--2---:R-:W-:Y:S02]  /*1530*/  UIMAD.WIDE.U32 UR4, UR24, UR8, URZ ;  /* 0x00000008180472a5 */ /* 0x004fe4000f8e00ff */
[----:B------:R-:W-:Y:S02]  /*1540*/  UIMAD.WIDE.U32 UR6, UR28, UR11, URZ ;  /* 0x0000000b1c0672a5 */ /* 0x000fe4000f8e00ff */
[----:B---3--:R-:W-:Y:S02]  /*1550*/  UISETP.NE.AND UP0, UPT, UR12, 0x1, UPT ;  /* 0x000000010c00788c */ /* 0x008fe4000bf05270 */
[----:B------:R-:W-:-:S03]  /*1560*/  USHF.R.U32.HI UR5, URZ, UR9, UR5 ;  /* 0x00000009ff057299 */ /* 0x000fc60008011605 */
[----:B------:R-:W-:Y:S01]  /*1570*/  UMOV UR4, UR7 ;  /* 0x0000000700047c82 */ /* 0x000fe20008000000 */
[----:B------:R-:W-:Y:S02]  /*1580*/  USEL UR5, UR24, UR5, !UP0 ;  /* 0x0000000518057287 */ /* 0x000fe4000c000000 */
[----:B------:R-:W-:Y:S02]  /*1590*/  UISETP.NE.AND UP0, UPT, UR10, 0x1, UPT ;  /* 0x000000010a00788c */ /* 0x000fe4000bf05270 */
[----:B----4-:R-:W-:-:S04]  /*15a0*/  USHF.R.U32.HI UR4, URZ, UR13, UR4 ;  /* 0x0000000dff047299 */ /* 0x010fc80008011604 */
[----:B------:R-:W-:-:S04]  /*15b0*/  USEL UR4, UR28, UR4, !UP0 ;  /* 0x000000041c047287 */ /* 0x000fc8000c000000 */
[----:B------:R-:W-:Y:S02]  /*15c0*/  UIADD3 UR6, UPT, UPT, UR5, -UR4, URZ ;  /* 0x8000000405067290 */ /* 0x000fe4000fffe0ff */
[----:B------:R-:W-:Y:S02]  /*15d0*/  UIADD3 UR4, UPT, UPT, -UR5, UR4, URZ ;  /* 0x0000000405047290 */ /* 0x000fe4000fffe1ff */
[----:B------:R-:W-:Y:S02]  /*15e0*/  UIMAD UR28, UR6, UR10, UR28 ;  /* 0x0000000a061c72a4 */ /* 0x000fe4000f8e021c */
[----:B------:R-:W-:-:S12]  /*15f0*/  UIMAD UR24, UR4, UR12, UR24 ;  /* 0x0000000c041872a4 */ /* 0x000fd8000f8e0218 */
.L_x_19:
[----:B------:R-:W-:Y:S01]  /*1600*/  UISETP.NE.AND UP0, UPT, UR18, 0x2, UPT ;  /* 0x000000021200788c */ /* 0x000fe2000bf05270 */
[----:B------:R-:W-:Y:S09]  /*1610*/  BRA.U !UP5, `(.L_x_20) ;  /* 0x000000010d0c7547 */ /* 0x000ff2000b800000 */
[----:B------:R-:W-:Y:S01]  /*1620*/  UCGABAR_WAIT ;  /* 0x0000000000007dc7 */ /* 0x000fe20008000000 */
[----:B------:R-:W-:Y:S01]  /*1630*/  CCTL.IVALL ;  /* 0x00000000ff00798f */ /* 0x000fe20002000000 */
[----:B------:R-:W-:Y:S05]  /*1640*/  BRA `(.L_x_21) ;  /* 0x0000000000047947 */ /* 0x000fea0003800000 */
.L_x_20:
[----:B------:R-:W-:Y:S06]  /*1650*/  BAR.SYNC.DEFER_BLOCKING 0x0 ;  /* 0x0000000000007b1d */ /* 0x000fec0000010000 */
.L_x_21:
[----:B------:R-:W-:Y:S05]  /*1660*/  BRA.U UP0, `(.L_x_22) ;  /* 0x00000015002c7547 */ /* 0x000fea000b800000 */
[----:B------:R-:W2:Y:S01]  /*1670*/  LDCU UR6, c[0x0][0x38c] ;  /* 0x00007180ff0677ac */ /* 0x000ea20008000800 */
[----:B------:R-:W-:Y:S01]  /*1680*/  PLOP3.LUT P1, PT, PT, PT, UP3, 0x80, 0x8 ;  /* 0x000000000008781c */ /* 0x000fe20003f2f038 */
[----:B------:R-:W-:Y:S01]  /*1690*/  IMAD.MOV.U32 R12, RZ, RZ, 0x1 ;  /* 0x00000001ff0c7424 */ /* 0x000fe200078e00ff */
[----:B------:R-:W-:Y:S01]  /*16a0*/  ISETP.EQ.OR P2, PT, R0, RZ, P3 ;  /* 0x000000ff0000720c */ /* 0x000fe20001f42670 */
[----:B------:R-:W-:Y:S01]  /*16b0*/  UISETP.NE.AND UP1, UPT, UR18, URZ, UPT ;  /* 0x000000ff1200728c */ /* 0x000fe2000bf25270 */
[----:B------:R-:W-:Y:S01]  /*16c0*/  PLOP3.LUT P1, PT, P1, PT, PT, 0x8, 0x80 ;  /* 0x000000000080781c */ /* 0x000fe20000f2e170 */
[----:B------:R-:W-:Y:S01]  /*16d0*/  USEL UR30, URZ, 0x1, UP6 ;  /* 0x00000001ff1e7887 */ /* 0x000fe2000b000000 */
[----:B------:R-:W-:Y:S01]  /*16e0*/  CS2R R10, SRZ ;  /* 0x00000000000a7805 */ /* 0x000fe2000001ff00 */
[----:B------:R-:W-:Y:S01]  /*16f0*/  IMAD.MOV.U32 R9, RZ, RZ, RZ ;  /* 0x000000ffff097224 */ /* 0x000fe200078e00ff */
[----:B------:R-:W3:Y:S01]  /*1700*/  LDCU UR44, c[0x0][0x370] ;  /* 0x00006e00ff2c77ac */ /* 0x000ee20008000800 */
[----:B------:R-:W-:Y:S01]  /*1710*/  IMAD.MOV.U32 R8, RZ, RZ, 0x1 ;  /* 0x00000001ff087424 */ /* 0x000fe200078e00ff */
[----:B------:R-:W4:Y:S01]  /*1720*/  LDCU.64 UR40, c[0x0][0x348] ;  /* 0x00006900ff2877ac */ /* 0x000f220008000a00 */
[----:B------:R-:W-:-:S02]  /*1730*/  USHF.R.U32.HI UR49, URZ, 0x6, UR29 ;  /* 0x00000006ff317899 */ /* 0x000fc4000801161d */
[----:B--2---:R-:W-:Y:S02]  /*1740*/  UIADD3 UR5, UPT, UPT, UR6, 0x7f, URZ ;  /* 0x0000007f06057890 */ /* 0x004fe4000fffe0ff */
[----:B------:R-:W-:Y:S02]  /*1750*/  UIADD3 UR50, UPT, UPT, UR6, 0xfe, URZ ;  /* 0x000000fe06327890 */ /* 0x000fe4000fffe0ff */
[----:B------:R-:W-:Y:S01]  /*1760*/  USHF.R.S32.HI UR4, URZ, 0x1f, UR5 ;  /* 0x0000001fff047899 */ /* 0x000fe20008011405 */
[----:B------:R-:W2:Y:S03]  /*1770*/  LDCU UR43, c[0x0][0x374] ;  /* 0x00006e80ff2b77ac */ /* 0x000ea60008000800 */
[----:B------:R-:W-:Y:S02]  /*1780*/  ULEA.HI UR4, UR4, UR5, URZ, 0x7 ;  /* 0x0000000504047291 */ /* 0x000fe4000f8f38ff */
[----:B------:R-:W-:-:S02]  /*1790*/  USEL UR30, UR30, 0x2, UP1 ;  /* 0x000000021e1e7887 */ /* 0x000fc40008800000 */
[----:B------:R-:W-:Y:S02]  /*17a0*/  USHF.R.S32.HI UR46, URZ, 0x7, UR4 ;  /* 0x00000007ff2e7899 */ /* 0x000fe40008011404 */
[----:B------:R-:W-:Y:S02]  /*17b0*/  UIADD3 UR4, UPT, UPT, UR6, -0x1, URZ ;  /* 0xffffffff06047890 */ /* 0x000fe4000fffe0ff */
[----:B------:R-:W-:Y:S02]  /*17c0*/  UISETP.LT.U32.AND UP0, UPT, UR46, 0x4, UPT ;  /* 0x000000042e00788c */ /* 0x000fe4000bf01070 */
[----:B------:R-:W-:Y:S02]  /*17d0*/  UISETP.GE.U32.AND UP2, UPT, UR4, -0xff, UPT ;  /* 0xffffff010400788c */ /* 0x000fe4000bf46070 */
[----:B------:R-:W-:Y:S01]  /*17e0*/  USEL UR45, UR46, 0x4, UP0 ;  /* 0x000000042e2d7887 */ /* 0x000fe20008000000 */
[----:B------:R-:W-:-:S03]  /*17f0*/  UMOV UR22, URZ ;  /* 0x000000ff00167c82 */ /* 0x000fc60008000000 */
[----:B------:R-:W-:Y:S02]  /*1800*/  UIADD3 UR23, UPT, UPT, UR45, -0x1, URZ ;  /* 0xffffffff2d177890 */ /* 0x000fe4000fffe0ff */
[----:B------:R-:W-:-:S03]  /*1810*/  UIADD3 UR48, UPT, UPT, UR46, -UR45, URZ ;  /* 0x8000002d2e307290 */ /* 0x000fc6000fffe0ff */
[----:B------:R-:W-:-:S04]  /*1820*/  @UP2 UIADD3 UR23, UPT, UPT, UR45, URZ, URZ ;  /* 0x000000ff2d172290 */ /* 0x000fc8000fffe0ff */
[----:B--234-:R-:W-:-:S12]  /*1830*/  UIADD3 UR23, UPT, UPT, UR23, 0x1, URZ ;  /* 0x0000000117177890 */ /* 0x01cfd8000fffe0ff */
.L_x_42:
[----:B------:R-:W-:Y:S01]  /*1840*/  UISETP.NE.AND UP0, UPT, UR47, URZ, UPT ;  /* 0x000000ff2f00728c */ /* 0x000fe2000bf05270 */
[----:B------:R-:W2:Y:S08]  /*1850*/  S2UR UR47, SR_CgaCtaId ;  /* 0x00000000002f79c3 */ /* 0x000eb00000008800 */
[----:B------:R-:W-:Y:S05]  /*1860*/  BRA.U UP0, `(.L_x_23) ;  /* 0x0000000100347547 */ /* 0x000fea000b800000 */
[----:B------:R-:W3:Y:S01]  /*1870*/  S2R R0, SR_CgaCtaId ;  /* 0x0000000000007919 */ /* 0x000ee20000008800 */
[----:B------:R-:W-:-:S04]  /*1880*/  MOV R2, 0x400 ;  /* 0x0000040000027802 */ /* 0x000fc80000000f00 */
[----:B---3--:R-:W-:Y:S02]  /*1890*/  LEA R0, R0, R2, 0x18 ;  /* 0x0000000200007211 */ /* 0x008fe400078ec0ff */
[----:B------:R-:W-:-:S03]  /*18a0*/  SHF.L.U32 R2, R8, 0x1f, RZ ;  /* 0x0000001f08027819 */ /* 0x000fc600000006ff */
[----:B------:R-:W-:-:S04]  /*18b0*/  IMAD R0, R9, 0x8, R0 ;  /* 0x0000000809007824 */ /* 0x000fc800078e0200 */
[----:B------:R-:W3:Y:S02]  /*18c0*/  SYNCS.PHASECHK.TRANS64.TRYWAIT P0, [R0+URZ+0x100], R2 ;  /* 0x00010002000075a7 */ /* 0x000ee400080011ff */
[----:B---3--:R-:W-:Y:S05]  /*18d0*/  @!P0 BRA `(.L_x_24) ;  /* 0x0000007000308947 */ /* 0x008fea0003800000 */
.L_x_138:
[----:B------:R-:W-:Y:S01]  /*18e0*/  VIADD R9, R9, 0x1 ;  /* 0x0000000109097836 */ /* 0x000fe20000000000 */
[----:B------:R3:W-:Y:S04]  /*18f0*/  SYNCS.ARRIVE.TRANS64.A1T0 RZ, [R0+URZ+0xf0], RZ ;  /* 0x0000f0ff00ff79a7 */ /* 0x0007e800081000ff */
[----:B------:R-:W-:-:S04]  /*1900*/  ISETP.NE.AND P0, PT, R9, 0x2, PT ;  /* 0x000000020900780c */ /* 0x000fc80003f05270 */
[----:B------:R-:W-:Y:S02]  /*1910*/  SEL R9, R9, RZ, P0 ;  /* 0x000000ff09097207 */ /* 0x000fe40000000000 */
[----:B---3--:R-:W-:-:S04]  /*1920*/  SEL R0, RZ, 0x1, P0 ;  /* 0x00000001ff007807 */ /* 0x008fc80000000000 */
[----:B------:R-:W-:-:S07]  /*1930*/  LOP3.LUT R8, R8, R0, RZ, 0x3c, !PT ;  /* 0x0000000008087212 */ /* 0x000fce00078e3cff */
.L_x_23:
[----:B------:R-:W-:Y:S01]  /*1940*/  UMOV UR13, 0x400 ;  /* 0x00000400000d7882 */ /* 0x000fe20000000000 */
[----:B------:R-:W-:Y:S01]  /*1950*/  SHF.L.U32 R0, R12, 0x1f, RZ ;  /* 0x0000001f0c007819 */ /* 0x000fe200000006ff */
[----:B--2---:R-:W-:Y:S02]  /*1960*/  ULEA UR13, UR47, UR13, 0x18 ;  /* 0x0000000d2f0d7291 */ /* 0x004fe4000f8ec0ff */
[----:B------:R-:W-:Y:S02]  /*1970*/  UISETP.GE.U32.AND UP0, UPT, UR50, 0xff, UPT ;  /* 0x000000ff3200788c */ /* 0x000fe4000bf06070 */
[----:B------:R-:W-:Y:S02]  /*1980*/  ULEA UR4, UR22, UR13, 0x3 ;  /* 0x0000000d16047291 */ /* 0x000fe4000f8e18ff */
[----:B------:R-:W-:Y:S02]  /*1990*/  USHF.L.U32 UR35, UR24, 0x6, URZ ;  /* 0x0000000618237899 */ /* 0x000fe400080006ff */
[----:B------:R-:W-:Y:S01]  /*19a0*/  ULEA UR19, UR28, UR49, 0x7 ;  /* 0x000000311c137291 */ /* 0x000fe2000f8e38ff */
[----:B------:R-:W-:-:S04]  /*19b0*/  UMOV UR14, URZ ;  /* 0x000000ff000e7c82 */ /* 0x000fc80008000000 */
[----:B------:R2:W3:Y:S01]  /*19c0*/  SYNCS.PHASECHK.TRANS64.TRYWAIT P0, [UR4+0x20], R0 ;  /* 0x00002000ff0075a7 */ /* 0x0004e20008001104 */
[----:B------:R-:W-:Y:S06]  /*19d0*/  BRA.U !UP0, `(.L_x_25) ;  /* 0x0000000108f47547 */ /* 0x000fec000b800000 */
[----:B------:R-:W-:Y:S01]  /*19e0*/  UMOV UR21, URZ ;  /* 0x000000ff00157c82 */ /* 0x000fe20008000000 */
[----:B------:R-:W-:-:S05]  /*19f0*/  UMOV UR4, UR22 ;  /* 0x0000001600047c82 */ /* 0x000fca0008000000 */
.L_x_31:
[----:B------:R-:W-:Y:S01]  /*1a00*/  ULEA UR33, UR4, UR13, 0x3 ;  /* 0x0000000d04217291 */ /* 0x000fe2000f8e18ff */
[----:B---3--:R-:W-:Y:S01]  /*1a10*/  @!P3 MOV R2, 0xc000 ;  /* 0x0000c0000002b802 */ /* 0x008fe20000000f00 */
[----:B-1-3--:R-:W-:Y:S10]  /*1a20*/  @P0 BRA `(.L_x_26) ;  /* 0x00000000000c0947 */ /* 0x00aff40003800000 */
[----:B------:R-:W-:-:S04]  /*1a30*/  SHF.L.U32 R3, R12, 0x1f, RZ ;  /* 0x0000001f0c037819 */ /* 0x000fc800000006ff */
[----:B------:R-:W3:Y:S02]  /*1a40*/  SYNCS.PHASECHK.TRANS64.TRYWAIT P0, [UR33+0x20], R3 ;  /* 0x00002003ff0075a7 */ /* 0x000ee40008001121 */
[----:B---3--:R-:W-:Y:S05]  /*1a50*/  @!P0 BRA `(.L_x_27) ;  /* 0x0000006c00e48947 */ /* 0x008fea0003800000 */
.L_x_26:
[----:B------:R3:W-:Y:S01]  /*1a60*/  @!P3 SYNCS.ARRIVE.TRANS64 RZ, [UR33], R2 ;  /* 0x00000002ffffb9a7 */ /* 0x0007e20008000021 */
[----:B------:R-:W-:-:S04]  /*1a70*/  ULOP3.LUT UR5, UR30, 0x2, URZ, 0xfc, !UPT ;  /* 0x000000021e057892 */ /* 0x000fc8000f8efcff */
[----:B------:R-:W-:-:S09]  /*1a80*/  UISETP.NE.AND UP0, UPT, UR5, 0x2, UPT ;  /* 0x000000020500788c */ /* 0x000fd2000bf05270 */
[----:B------:R-:W-:Y:S05]  /*1a90*/  BRA.U UP0, `(.L_x_28) ;  /* 0x0000000100047547 */ /* 0x000fea000b800000 */
[----:B-1----:R-:W-:Y:S05]  /*1aa0*/  BPT.TRAP 0x1 ;  /* 0x000000040000795c */ /* 0x002fea0000300000 */
.L_x_28:
[----:B------:R-:W-:Y:S04]  /*1ab0*/  BSSY.RECONVERGENT B0, `(.L_x_29) ;  /* 0x0000003000007945 */ /* 0x000fe80003800200 */
[----:B------:R-:W-:Y:S05]  /*1ac0*/  @P2 BRA `(.L_x_30) ;  /* 0x0000000000042947 */ /* 0x000fea0003800000 */
[----:B-1----:R-:W-:Y:S05]  /*1ad0*/  BPT.TRAP 0x1 ;  /* 0x000000040000795c */ /* 0x002fea0000300000 */
.L_x_30:
[----:B-1----:R-:W-:Y:S05]  /*1ae0*/  BSYNC.RECONVERGENT B0 ;  /* 0x0000000000007941 */ /* 0x002fea0003800200 */
.L_x_29:
[----:B------:R-:W-:Y:S02]  /*1af0*/  UIADD3 UR5, UPT, UPT, UR4, 0x1, URZ ;  /* 0x0000000104057890 */ /* 0x000fe4000fffe0ff */
[----:B------:R-:W-:Y:S02]  /*1b00*/  USHF.L.U32 UR4, UR4, 0xe, URZ ;  /* 0x0000000e04047899 */ /* 0x000fe400080006ff */
[----:B------:R-:W-:Y:S02]  /*1b10*/  UISETP.NE.AND UP0, UPT, UR5, 0x4, UPT ;  /* 0x000000040500788c */ /* 0x000fe4000bf05270 */
[----:B------:R-:W-:Y:S02]  /*1b20*/  USHF.L.U32 UR34, UR21, 0x7, URZ ;  /* 0x0000000715227899 */ /* 0x000fe400080006ff */
[----:B------:R-:W-:Y:S02]  /*1b30*/  USEL UR6, URZ, 0x1, UP0 ;  /* 0x00000001ff067887 */ /* 0x000fe40008000000 */
[----:B------:R-:W-:-:S02]  /*1b40*/  USEL UR22, UR5, URZ, UP0 ;  /* 0x000000ff05167287 */ /* 0x000fc40008000000 */
[----:B------:R-:W-:Y:S02]  /*1b50*/  UIADD3 UR14, UP0, UPT, UR40, 0x180, URZ ;  /* 0x00000180280e7890 */ /* 0x000fe4000ff1e0ff */
[----:B------:R-:W-:Y:S01]  /*1b60*/  ULOP3.LUT UR8, UR4, UR29, URZ, 0xfc, !UPT ;  /* 0x0000001d04087292 */ /* 0x000fe2000f8efcff */
[----:B------:R-:W-:Y:S01]  /*1b70*/  LOP3.LUT R12, R12, UR6, RZ, 0x3c, !PT ;  /* 0x000000060c0c7c12 */ /* 0x000fe2000f8e3cff */
[----:B------:R-:W-:Y:S02]  /*1b80*/  UIADD3 UR21, UPT, UPT, UR21, 0x1, URZ ;  /* 0x0000000115157890 */ /* 0x000fe4000fffe0ff */
[----:B------:R-:W-:Y:S01]  /*1b90*/  UIADD3 UR6, UP1, UPT, UR40, 0x80, URZ ;  /* 0x0000008028067890 */ /* 0x000fe2000ff3e0ff */
[----:B--2---:R-:W-:Y:S01]  /*1ba0*/  SHF.L.U32 R0, R12, 0x1f, RZ ;  /* 0x0000001f0c007819 */ /* 0x004fe200000006ff */
[----:B------:R-:W-:Y:S02]  /*1bb0*/  UIADD3 UR24, UPT, UPT, UR13, UR4, URZ ;  /* 0x000000040d187290 */ /* 0x000fe4000fffe0ff */
[----:B------:R-:W-:-:S02]  /*1bc0*/  UIADD3.X UR15, UPT, UPT, URZ, UR41, URZ, UP0, !UPT ;  /* 0x00000029ff0f7290 */ /* 0x000fc400087fe4ff */
[----:B------:R-:W-:Y:S02]  /*1bd0*/  ULEA UR8, UR8, UR13, 0x1 ;  /* 0x0000000d08087291 */ /* 0x000fe4000f8e08ff */
[----:B------:R-:W-:Y:S02]  /*1be0*/  ULEA UR5, UR22, UR13, 0x3 ;  /* 0x0000000d16057291 */ /* 0x000fe4000f8e18ff */
[----:B------:R-:W-:Y:S02]  /*1bf0*/  UISETP.NE.AND UP0, UPT, UR21, UR23, UPT ;  /* 0x000000171500728c */ /* 0x000fe4000bf05270 */
[----:B------:R-:W-:Y:S02]  /*1c00*/  UIADD3.X UR7, UPT, UPT, URZ, UR41, URZ, UP1, !UPT ;  /* 0x00000029ff077290 */ /* 0x000fe40008ffe4ff */
[----:B------:R-:W-:Y:S02]  /*1c10*/  UIADD3 UR32, UPT, UPT, UR24, 0x4400, URZ ;  /* 0x0000440018207890 */ /* 0x000fe4000fffe0ff */
[----:B------:R-:W-:Y:S01]  /*1c20*/  UIADD3 UR26, UPT, UPT, UR34, 0x40, URZ ;  /* 0x00000040221a7890 */ /* 0x000fe2000fffe0ff */
[----:B------:R4:W1:Y:S01]  /*1c30*/  SYNCS.PHASECHK.TRANS64.TRYWAIT P0, [UR5+0x20], R0 ;  /* 0x00002000ff0075a7 */ /* 0x0008620008001105 */
[----:B------:R-:W-:-:S02]  /*1c40*/  UIADD3 UR24, UPT, UPT, UR24, 0x6400, URZ ;  /* 0x0000640018187890 */ /* 0x000fc4000fffe0ff */
[----:B------:R-:W-:Y:S02]  /*1c50*/  UIADD3 UR16, UPT, UPT, UR8, 0x14400, URZ ;  /* 0x0001440008107890 */ /* 0x000fe4000fffe0ff */
[----:B------:R-:W-:Y:S01]  /*1c60*/  UIADD3 UR8, UPT, UPT, UR8, 0x18400, URZ ;  /* 0x0001840008087890 */ /* 0x000fe2000fffe0ff */
[----:B------:R-:W-:Y:S01]  /*1c70*/  UMOV UR38, 0x0 ;  /* 0x0000000000267882 */ /* 0x000fe20000000000 */
[----:B------:R-:W-:Y:S01]  /*1c80*/  UMOV UR39, 0x10000000 ;  /* 0x1000000000277882 */ /* 0x000fe20000000000 */
[----:B------:R-:W-:Y:S01]  /*1c90*/  UMOV UR25, UR33 ;  /* 0x0000002100197c82 */ /* 0x000fe20008000000 */
[----:B------:R-:W-:Y:S01]  /*1ca0*/  UMOV UR27, UR35 ;  /* 0x00000023001b7c82 */ /* 0x000fe20008000000 */
[----:B------:R-:W-:Y:S01]  /*1cb0*/  UMOV UR28, UR36 ;  /* 0x00000024001c7c82 */ /* 0x000fe20008000000 */
[----:B------:R-:W-:Y:S01]  /*1cc0*/  UMOV UR5, 0xf0000 ;  /* 0x000f000000057882 */ /* 0x000fe20000000000 */
[----:B------:R-:W-:Y:S01]  /*1cd0*/  UMOV UR17, UR33 ;  /* 0x0000002100117c82 */ /* 0x000fe20008000000 */
[----:B------:R-:W-:Y:S01]  /*1ce0*/  UMOV UR20, UR36 ;  /* 0x0000002400147c82 */ /* 0x000fe20008000000 */
[----:B------:R-:W-:Y:S01]  /*1cf0*/  UMOV UR18, UR34 ;  /* 0x0000002200127c82 */ /* 0x000fe20008000000 */
[----:B------:R-:W-:Y:S01]  /*1d00*/  UTMALDG.3D [UR32], [UR6], desc[UR38] ;  /* 0x00002620060075b4 */ /* 0x000fe20008011000 */
[----:B------:R-:W-:Y:S01]  /*1d10*/  UMOV UR11, UR19 ;  /* 0x00000013000b7c82 */ /* 0x000fe20008000000 */
[----:B------:R-:W-:Y:S01]  /*1d20*/  UMOV UR12, UR36 ;  /* 0x00000024000c7c82 */ /* 0x000fe20008000000 */
[----:B------:R-:W-:Y:S01]  /*1d30*/  UMOV UR9, UR33 ;  /* 0x0000002100097c82 */ /* 0x000fe20008000000 */
[----:B------:R-:W-:Y:S01]  /*1d40*/  UMOV UR10, UR26 ;  /* 0x0000001a000a7c82 */ /* 0x000fe20008000000 */
[----:B------:R-:W-:Y:S01]  /*1d50*/  UMOV UR4, UR22 ;  /* 0x0000001600047c82 */ /* 0x000fe20008000000 */
[----:B------:R-:W-:Y:S01]  /*1d60*/  UTMALDG.3D [UR24], [UR6], desc[UR38] ;  /* 0x00002618060075b4 */ /* 0x000fe20008011000 */
[----:B------:R-:W-:Y:S01]  /*1d70*/  UTMALDG.3D.MULTICAST [UR16], [UR14], UR5, desc[UR38] ;  /* 0x000026100e0073b4 */ /* 0x000fe20008011805 */
[----:B------:R2:W-:Y:S02]  /*1d80*/  UTMALDG.3D.MULTICAST [UR8], [UR14], UR5, desc[UR38] ;  /* 0x000026080e0073b4 */ /* 0x0005e40008011805 */
[----:B--2---:R-:W-:Y:S01]  /*1d90*/  UMOV UR14, UR23 ;  /* 0x00000017000e7c82 */ /* 0x004fe20008000000 */
[----:B----4-:R-:W-:Y:S05]  /*1da0*/  BRA.U UP0, `(.L_x_31) ;  /* 0xfffffffd00147547 */ /* 0x010fea000b83ffff */
.L_x_25:
[----:B------:R-:W-:Y:S01]  /*1db0*/  ULEA UR4, UR22, UR13, 0x3 ;  /* 0x0000000d16047291 */ /* 0x000fe2000f8e18ff */
[----:B--2---:R-:W-:Y:S01]  /*1dc0*/  SHF.L.U32 R0, R12, 0x1f, RZ ;  /* 0x0000001f0c007819 */ /* 0x004fe200000006ff */
[----:B------:R-:W-:Y:S01]  /*1dd0*/  @!P1 SYNCS.ARRIVE.TRANS64.A1T0 RZ, [UR13+0x88], RZ ;  /* 0x000088ffffff99a7 */ /* 0x000fe2000810000d */
[----:B------:R-:W-:-:S06]  /*1de0*/  UISETP.GT.AND UP0, UPT, UR46, UR45, UPT ;  /* 0x0000002d2e00728c */ /* 0x000fcc000bf04270 */
[----:B-1-3--:R1:W2:Y:S03]  /*1df0*/  SYNCS.PHASECHK.TRANS64.TRYWAIT P0, [UR4+0x20], R0 ;  /* 0x00002000ff0075a7 */ /* 0x00a2a60008001104 */
[----:B------:R-:W-:Y:S05]  /*1e00*/  BRA.U !UP0, `(.L_x_32) ;  /* 0x0000000108f07547 */ /* 0x000fea000b800000 */
[----:B------:R-:W-:Y:S01]  /*1e10*/  UIADD3 UR15, UPT, UPT, UR48, UR14, URZ ;  /* 0x0000000e300f7290 */ /* 0x000fe2000fffe0ff */
[----:B------:R-:W-:-:S11]  /*1e20*/  UMOV UR4, UR22 ;  /* 0x0000001600047c82 */ /* 0x000fd60008000000 */
.L_x_38:
[----:B------:R-:W-:Y:S01]  /*1e30*/  ULEA UR33, UR4, UR13, 0x3 ;  /* 0x0000000d04217291 */ /* 0x000fe2000f8e18ff */
[----:B--2---:R-:W-:Y:S01]  /*1e40*/  @!P3 MOV R2, 0xc000 ;  /* 0x0000c0000002b802 */ /* 0x004fe20000000f00 */
[----:B--2-4-:R-:W-:Y:S10]  /*1e50*/  @P0 BRA `(.L_x_33) ;  /* 0x00000000000c0947 */ /* 0x014ff40003800000 */
[----:B------:R-:W-:-:S04]  /*1e60*/  SHF.L.U32 R3, R12, 0x1f, RZ ;  /* 0x0000001f0c037819 */ /* 0x000fc800000006ff */
[----:B------:R-:W2:Y:S02]  /*1e70*/  SYNCS.PHASECHK.TRANS64.TRYWAIT P0, [UR33+0x20], R3 ;  /* 0x00002003ff0075a7 */ /* 0x000ea40008001121 */
[----:B--2---:R-:W-:Y:S05]  /*1e80*/  @!P0 BRA `(.L_x_34) ;  /* 0x0000006800f08947 */ /* 0x004fea0003800000 */
.L_x_33:
[----:B------:R2:W-:Y:S01]  /*1e90*/  @!P3 SYNCS.ARRIVE.TRANS64 RZ, [UR33], R2 ;  /* 0x00000002ffffb9a7 */ /* 0x0005e20008000021 */
[----:B------:R-:W-:-:S04]  /*1ea0*/  ULOP3.LUT UR5, UR30, 0x2, URZ, 0xfc, !UPT ;  /* 0x000000021e057892 */ /* 0x000fc8000f8efcff */
[----:B------:R-:W-:-:S09]  /*1eb0*/  UISETP.NE.AND UP0, UPT, UR5, 0x2, UPT ;  /* 0x000000020500788c */ /* 0x000fd2000bf05270 */
[----:B------:R-:W-:Y:S05]  /*1ec0*/  BRA.U UP0, `(.L_x_35) ;  /* 0x0000000100047547 */ /* 0x000fea000b800000 */
[----:B------:R-:W-:Y:S05]  /*1ed0*/  BPT.TRAP 0x1 ;  /* 0x000000040000795c */ /* 0x000fea0000300000 */
.L_x_35:
[----:B------:R-:W-:Y:S04]  /*1ee0*/  BSSY.RECONVERGENT B0, `(.L_x_36) ;  /* 0x0000003000007945 */ /* 0x000fe80003800200 */
[----:B------:R-:W-:Y:S05]  /*1ef0*/  @P2 BRA `(.L_x_37) ;  /* 0x0000000000042947 */ /* 0x000fea0003800000 */
[----:B------:R-:W-:Y:S05]  /*1f00*/  BPT.TRAP 0x1 ;  /* 0x000000040000795c */ /* 0x000fea0000300000 */
.L_x_37:
[----:B------:R-:W-:Y:S05]  /*1f10*/  BSYNC.RECONVERGENT B0 ;  /* 0x0000000000007941 */ /* 0x000fea0003800200 */
.L_x_36:
[----:B------:R-:W-:Y:S02]  /*1f20*/  UIADD3 UR5, UPT, UPT, UR4, 0x1, URZ ;  /* 0x0000000104057890 */ /* 0x000fe4000fffe0ff */
[----:B------:R-:W-:Y:S02]  /*1f30*/  USHF.L.U32 UR7, UR4, 0xe, URZ ;  /* 0x0000000e04077899 */ /* 0x000fe400080006ff */
[----:B------:R-:W-:Y:S02]  /*1f40*/  UISETP.NE.AND UP0, UPT, UR5, 0x4, UPT ;  /* 0x000000040500788c */ /* 0x000fe4000bf05270 */
[----:B------:R-:W-:Y:S02]  /*1f50*/  ULOP3.LUT UR8, UR7, UR29, URZ, 0xfc, !UPT ;  /* 0x0000001d07087292 */ /* 0x000fe4000f8efcff */
[----:B------:R-:W-:Y:S02]  /*1f60*/  USEL UR6, URZ, 0x1, UP0 ;  /* 0x00000001ff067887 */ /* 0x000fe40008000000 */
[----:B------:R-:W-:-:S02]  /*1f70*/  USEL UR22, UR5, URZ, UP0 ;  /* 0x000000ff05167287 */ /* 0x000fc40008000000 */
[----:B------:R-:W-:Y:S02]  /*1f80*/  UIADD3 UR4, UP1, UPT, UR40, 0x80, URZ ;  /* 0x0000008028047890 */ /* 0x000fe4000ff3e0ff */
[----:B------:R-:W-:Y:S01]  /*1f90*/  ULEA UR5, UR22, UR13, 0x3 ;  /* 0x0000000d16057291 */ /* 0x000fe2000f8e18ff */
[----:B------:R-:W-:Y:S01]  /*1fa0*/  LOP3.LUT R12, R12, UR6, RZ, 0x3c, !PT ;  /* 0x000000060c0c7c12 */ /* 0x000fe2000f8e3cff */
[----:B------:R-:W-:Y:S02]  /*1fb0*/  UIADD3 UR24, UPT, UPT, UR13, UR7, URZ ;  /* 0x000000070d187290 */ /* 0x000fe4000fffe0ff */
[----:B------:R-:W-:Y:S01]  /*1fc0*/  USHF.L.U32 UR34, UR14, 0x7, URZ ;  /* 0x000000070e227899 */ /* 0x000fe200080006ff */
[----:B-1----:R-:W-:Y:S01]  /*1fd0*/  SHF.L.U32 R0, R12, 0x1f, RZ ;  /* 0x0000001f0c007819 */ /* 0x002fe200000006ff */
[----:B------:R-:W-:Y:S02]  /*1fe0*/  UIADD3 UR6, UP0, UPT, UR40, 0x180, URZ ;  /* 0x0000018028067890 */ /* 0x000fe4000ff1e0ff */
[----:B------:R-:W-:Y:S01]  /*1ff0*/  ULEA UR8, UR8, UR13, 0x1 ;  /* 0x0000000d08087291 */ /* 0x000fe2000f8e08ff */
[----:B------:R3:W4:Y:S01]  /*2000*/  SYNCS.PHASECHK.TRANS64.TRYWAIT P0, [UR5+0x20], R0 ;  /* 0x00002000ff0075a7 */ /* 0x0007220008001105 */
[----:B------:R-:W-:-:S02]  /*2010*/  UIADD3.X UR5, UPT, UPT, URZ, UR41, URZ, UP1, !UPT ;  /* 0x00000029ff057290 */ /* 0x000fc40008ffe4ff */
[----:B------:R-:W-:Y:S02]  /*2020*/  UIADD3 UR32, UPT, UPT, UR24, 0x4400, URZ ;  /* 0x0000440018207890 */ /* 0x000fe4000fffe0ff */
[----:B------:R-:W-:Y:S02]  /*2030*/  UIADD3 UR26, UPT, UPT, UR34, 0x40, URZ ;  /* 0x00000040221a7890 */ /* 0x000fe4000fffe0ff */
[----:B------:R-:W-:Y:S02]  /*2040*/  UIADD3 UR24, UPT, UPT, UR24, 0x6400, URZ ;  /* 0x0000640018187890 */ /* 0x000fe4000fffe0ff */
[----:B------:R-:W-:Y:S02]  /*2050*/  UIADD3.X UR7, UPT, UPT, URZ, UR41, URZ, UP0, !UPT ;  /* 0x00000029ff077290 */ /* 0x000fe400087fe4ff */
        /* <DEDUP_REMOVED lines=16> */
[----:B------:R-:W-:Y:S01]  /*2160*/  UIADD3 UR14, UPT, UPT, UR14, 0x1, URZ ;  /* 0x000000010e0e7890 */ /* 0x000fe2000fffe0ff */
[----:B------:R1:W-:Y:S03]  /*2170*/  UTMALDG.3D [UR24], [UR4], desc[UR38] ;  /* 0x00002618040075b4 */ /* 0x0003e60008011000 */
[----:B------:R-:W-:Y:S01]  /*2180*/  UISETP.NE.AND UP0, UPT, UR14, UR15, UPT ;  /* 0x0000000f0e00728c */ /* 0x000fe2000bf05270 */
[----:B------:R3:W-:Y:S01]  /*2190*/  UTMALDG.3D.MULTICAST [UR16], [UR6], UR21, desc[UR38] ;  /* 0x00002610060073b4 */ /* 0x0007e20008011815 */
[----:B------:R3:W-:Y:S01]  /*21a0*/  UTMALDG.3D.MULTICAST [UR8], [UR6], UR21, desc[UR38] ;  /* 0x00002608060073b4 */ /* 0x0007e20008011815 */
[----:B-1----:R-:W-:-:S06]  /*21b0*/  UMOV UR4, UR22 ;  /* 0x0000001600047c82 */ /* 0x002fcc0008000000 */
[----:B---3--:R-:W-:Y:S05]  /*21c0*/  BRA.U UP0, `(.L_x_38) ;  /* 0xfffffffd00187547 */ /* 0x008fea000b83ffff */
.L_x_32:
[C---:B------:R-:W-:Y:S01]  /*21d0*/  LEA R3, R11.reuse, UR13, 0x3 ;  /* 0x0000000d0b037c11 */ /* 0x040fe2000f8e18ff */
[----:B------:R-:W-:Y:S01]  /*21e0*/  NOP ;  /* 0x0000000000007918 */ /* 0x000fe20000000000 */
[----:B-1----:R-:W-:Y:S02]  /*21f0*/  SHF.L.U32 R0, R10, 0x1f, RZ ;  /* 0x0000001f0a007819 */ /* 0x002fe400000006ff */
[----:B------:R-:W-:Y:S02]  /*2200*/  LEA R4, R11, UR13, 0x4 ;  /* 0x0000000d0b047c11 */ /* 0x000fe4000f8e20ff */
[----:B--2-4-:R-:W1:Y:S02]  /*2210*/  SYNCS.PHASECHK.TRANS64.TRYWAIT P0, [R3+URZ+0x90], R0 ;  /* 0x00009000030075a7 */ /* 0x014e6400080011ff */
[----:B-1----:R-:W-:Y:S05]  /*2220*/  @!P0 BRA `(.L_x_39) ;  /* 0x0000006800208947 */ /* 0x002fea0003800000 */
.L_x_141:
[----:B------:R-:W2:Y:S01]  /*2230*/  LDS.128 R4, [R4+0x120] ;  /* 0x0001200004047984 */ /* 0x000ea20000000c00 */
[----:B------:R-:W-:Y:S01]  /*2240*/  UISETP.GE.AND UP0, UPT, UR42, 0x1, UPT ;  /* 0x000000012a00788c */ /* 0x000fe2000bf06270 */
[----:B------:R-:W-:Y:S01]  /*2250*/  @!PT LDS RZ, [RZ] ;  /* 0x00000000fffff984 */ /* 0x000fe20000000800 */
[----:B------:R-:W-:Y:S01]  /*2260*/  @!PT LDS RZ, [RZ] ;  /* 0x00000000fffff984 */ /* 0x000fe20000000800 */
[----:B------:R-:W-:Y:S01]  /*2270*/  @!PT LDS RZ, [RZ] ;  /* 0x00000000fffff984 */ /* 0x000fe20000000800 */
[----:B------:R-:W-:Y:S01]  /*2280*/  @!PT LDS RZ, [RZ] ;  /* 0x00000000fffff984 */ /* 0x000fe20000000800 */
[----:B------:R3:W-:Y:S06]  /*2290*/  MEMBAR.ALL.CTA ;  /* 0x0000000000007992 */ /* 0x0007ec0000008000 */
[----:B---3--:R-:W3:Y:S01]  /*22a0*/  FENCE.VIEW.ASYNC.S ;  /* 0x00000000000073c6 */ /* 0x008ee20000000000 */
[----:B--2---:R-:W-:-:S13]  /*22b0*/  LOP3.LUT P0, RZ, R6, 0x1, RZ, 0xc0, !PT ;  /* 0x0000000106ff7812 */ /* 0x004fda000780c0ff */
[----:B---3--:R-:W-:Y:S01]  /*22c0*/  VOTEU.ANY UP1, P0 ;  /* 0x0000000000ff7886 */ /* 0x008fe20000020100 */
[----:B------:R-:W-:-:S13]  /*22d0*/  PLOP3.LUT P0, PT, PT, PT, UP1, 0x80, 0x8 ;  /* 0x000000000008781c */ /* 0x000fda0003f0f018 */
[----:B-1----:R-:W-:Y:S02]  /*22e0*/  @P0 LOP3.LUT R0, R5, 0xffff, RZ, 0xc0, !PT ;  /* 0x0000ffff05000812 */ /* 0x002fe400078ec0ff */
[----:B------:R-:W-:Y:S02]  /*22f0*/  @P0 MOV R2, R4 ;  /* 0x0000000400020202 */ /* 0x000fe40000000f00 */
[----:B------:R-:W-:Y:S01]  /*2300*/  @P0 R2UR UR5, R0 ;  /* 0x00000000000502ca */ /* 0x000fe200000e0000 */
[----:B------:R-:W-:Y:S01]  /*2310*/  VIADD R0, R3, 0xa0 ;  /* 0x000000a003007836 */ /* 0x000fe20000000000 */
[----:B------:R-:W-:Y:S02]  /*2320*/  @P0 SHF.R.U32.HI R4, RZ, 0x10, R5 ;  /* 0x00000010ff040819 */ /* 0x000fe40000011605 */
[----:B------:R-:W-:Y:S02]  /*2330*/  @P0 R2UR UR6, R2 ;  /* 0x00000000020602ca */ /* 0x000fe400000e0000 */
[----:B------:R-:W-:-:S02]  /*2340*/  PRMT R0, RZ, 0x654, R0 ;  /* 0x00000654ff007816 */ /* 0x000fc40000000000 */
[----:B------:R-:W-:Y:S02]  /*2350*/  @P0 R2UR UR4, R4 ;  /* 0x00000000040402ca */ /* 0x000fe400000e0000 */
[----:B------:R1:W-:Y:S03]  /*2360*/  SYNCS.ARRIVE.TRANS64.RED.A1T0 RZ, [R0+URZ], RZ ;  /* 0x000000ff00ff79a7 */ /* 0x0003e600081004ff */
[----:B------:R-:W-:-:S04]  /*2370*/  @UP1 UMOV UR31, UR5 ;  /* 0x00000005001f1c82 */ /* 0x000fc80008000000 */
[----:B------:R-:W-:-:S04]  /*2380*/  @UP1 UMOV UR37, UR6 ;  /* 0x0000000600251c82 */ /* 0x000fc80008000000 */
[----:B------:R-:W-:Y:S01]  /*2390*/  @UP1 UMOV UR36, UR4 ;  /* 0x0000000400241c82 */ /* 0x000fe20008000000 */
[----:B------:R-:W-:Y:S05]  /*23a0*/  BRA.U !UP0, `(.L_x_40) ;  /* 0x0000000108d47547 */ /* 0x000fea000b800000 */
[----:B------:R-:W2:Y:S01]  /*23b0*/  LDCU.128 UR16, c[0x0][0xb10] ;  /* 0x00016200ff1077ac */ /* 0x000ea20008000c00 */
[----:B------:R-:W3:Y:S01]  /*23c0*/  LDCU UR12, c[0x0][0xb20] ;  /* 0x00016400ff0c77ac */ /* 0x000ee20008000800 */
[----:B------:R-:W4:Y:S01]  /*23d0*/  LDCU UR24, c[0x0][0xb0c] ;  /* 0x00016180ff1877ac */ /* 0x000f220008000800 */
[----:B------:R-:W1:Y:S01]  /*23e0*/  LDCU.64 UR8, c[0x0][0xb28] ;  /* 0x00016500ff0877ac */ /* 0x000e620008000a00 */
[----:B------:R-:W-:Y:S02]  /*23f0*/  UISETP.NE.AND UP3, UPT, UR42, 0x1, UPT ;  /* 0x000000012a00788c */ /* 0x000fe4000bf65270 */
[----:B--2---:R-:W-:Y:S02]  /*2400*/  UIMAD.WIDE.U32 UR6, UR43, UR19, URZ ;  /* 0x000000132b0672a5 */ /* 0x004fe4000f8e00ff */
[----:B------:R-:W-:Y:S02]  /*2410*/  UIMAD.WIDE.U32 UR4, UR44, UR16, URZ ;  /* 0x000000102c0472a5 */ /* 0x000fe4000f8e00ff */
[----:B------:R-:W-:-:S02]  /*2420*/  UISETP.NE.AND UP0, UPT, UR18, 0x1, UPT ;  /* 0x000000011200788c */ /* 0x000fc4000bf05270 */
[----:B------:R-:W-:Y:S01]  /*2430*/  UIMAD.WIDE.U32 UR20, UR31, UR19, URZ ;  /* 0x000000131f1472a5 */ /* 0x000fe2000f8e00ff */
[----:B------:R-:W-:Y:S02]  /*2440*/  UMOV UR6, UR7 ;  /* 0x0000000700067c82 */ /* 0x000fe40008000000 */
[----:B------:R-:W-:Y:S01]  /*2450*/  UMOV UR4, UR5 ;  /* 0x0000000500047c82 */ /* 0x000fe20008000000 */
[----:B---3--:R-:W-:Y:S02]  /*2460*/  USHF.R.U32.HI UR6, URZ, UR12, UR6 ;  /* 0x0000000cff067299 */ /* 0x008fe40008011606 */
[----:B----4-:R-:W-:Y:S02]  /*2470*/  UISETP.NE.AND UP2, UPT, UR24, 0x1, UPT ;  /* 0x000000011800788c */ /* 0x010fe4000bf45270 */
[----:B------:R-:W-:Y:S02]  /*2480*/  USHF.R.U32.HI UR4, URZ, UR17, UR4 ;  /* 0x00000011ff047299 */ /* 0x000fe40008011604 */
[----:B------:R-:W-:-:S02]  /*2490*/  USEL UR5, UR43, UR6, !UP0 ;  /* 0x000000062b057287 */ /* 0x000fc4000c000000 */
[----:B------:R-:W-:Y:S02]  /*24a0*/  USEL UR6, UR44, UR4, !UP2 ;  /* 0x000000042c067287 */ /* 0x000fe4000d000000 */
[----:B-1----:R-:W-:Y:S01]  /*24b0*/  UIMAD.WIDE.U32 UR10, UR5, UR8, URZ ;  /* 0x00000008050a72a5 */ /* 0x002fe2000f8e00ff */
[----:B------:R-:W-:Y:S01]  /*24c0*/  UMOV UR4, UR21 ;  /* 0x0000001500047c82 */ /* 0x000fe20008000000 */
[----:B------:R-:W-:Y:S02]  /*24d0*/  UIMAD.WIDE.U32 UR14, UR37, UR16, URZ ;  /* 0x00000010250e72a5 */ /* 0x000fe4000f8e00ff */
[----:B------:R-:W-:-:S03]  /*24e0*/  UIMAD.WIDE.U32 UR20, UR6, UR8, URZ ;  /* 0x00000008061472a5 */ /* 0x000fc6000f8e00ff */
[----:B------:R-:W-:Y:S01]  /*24f0*/  UMOV UR10, UR11 ;  /* 0x0000000b000a7c82 */ /* 0x000fe20008000000 */
[----:B------:R-:W-:Y:S02]  /*2500*/  USHF.R.U32.HI UR4, URZ, UR12, UR4 ;  /* 0x0000000cff047299 */ /* 0x000fe40008011604 */
[----:B------:R-:W-:Y:S01]  /*2510*/  @UP3 USHF.R.U32.HI UR5, URZ, UR9, UR10 ;  /* 0x00000009ff053299 */ /* 0x000fe2000801160a */
[----:B------:R-:W-:Y:S01]  /*2520*/  UMOV UR14, UR15 ;  /* 0x0000000f000e7c82 */ /* 0x000fe20008000000 */
[----:B------:R-:W-:Y:S01]  /*2530*/  UMOV UR20, UR21 ;  /* 0x0000001500147c82 */ /* 0x000fe20008000000 */
[----:B------:R-:W-:Y:S02]  /*2540*/  USHF.R.U32.HI UR17, URZ, UR17, UR14 ;  /* 0x00000011ff117299 */ /* 0x000fe4000801160e */
[----:B------:R-:W-:Y:S02]  /*2550*/  USEL UR4, UR31, UR4, !UP0 ;  /* 0x000000041f047287 */ /* 0x000fe4000c000000 */
[----:B------:R-:W-:-:S02]  /*2560*/  @UP3 USHF.R.U32.HI UR6, URZ, UR9, UR20 ;  /* 0x00000009ff063299 */ /* 0x000fc40008011614 */
[----:B------:R-:W-:Y:S02]  /*2570*/  UIMAD UR7, UR42, UR5, URZ ;  /* 0x000000052a0772a4 */ /* 0x000fe4000f8e02ff */
[----:B------:R-:W-:Y:S02]  /*2580*/  USEL UR5, UR37, UR17, !UP2 ;  /* 0x0000001125057287 */ /* 0x000fe4000d000000 */
[----:B------:R-:W-:Y:S02]  /*2590*/  UIMAD UR10, UR42, UR6, URZ ;  /* 0x000000062a0a72a4 */ /* 0x000fe4000f8e02ff */
[----:B------:R-:W-:Y:S02]  /*25a0*/  UISETP.GE.AND UP0, UPT, UR4, UR7, UPT ;  /* 0x000000070400728c */ /* 0x000fe4000bf06270 */
[----:B------:R-:W-:Y:S02]  /*25b0*/  UIMAD.WIDE.U32 UR14, UR4, UR8, URZ ;  /* 0x00000008040e72a5 */ /* 0x000fe4000f8e00ff */
[----:B------:R-:W-:-:S02]  /*25c0*/  UISETP.GE.OR UP0, UPT, UR5, UR10, UP0 ;  /* 0x0000000a0500728c */ /* 0x000fc40008706670 */
[----:B------:R-:W-:Y:S02]  /*25d0*/  UIMAD.WIDE.U32 UR10, UR5, UR8, URZ ;  /* 0x00000008050a72a5 */ /* 0x000fe4000f8e00ff */
[----:B------:R-:W-:Y:S01]  /*25e0*/  UIADD3 UR12, UPT, UPT, -UR4, URZ, URZ ;  /* 0x000000ff040c7290 */ /* 0x000fe2000fffe1ff */
[----:B------:R-:W-:Y:S01]  /*25f0*/  UMOV UR8, UR15 ;  /* 0x0000000f00087c82 */ /* 0x000fe20008000000 */
[----:B------:R-:W-:Y:S02]  /*2600*/  UIADD3 UR10, UPT, UPT, -UR5, URZ, URZ ;  /* 0x000000ff050a7290 */ /* 0x000fe4000fffe1ff */
[----:B------:R-:W-:-:S03]  /*2610*/  USHF.R.U32.HI UR8, URZ, UR9, UR8 ;  /* 0x00000009ff087299 */ /* 0x000fc60008011608 */
[----:B------:R-:W-:Y:S01]  /*2620*/  @!UP0 UMOV UR7, UR11 ;  /* 0x0000000b00078c82 */ /* 0x000fe20008000000 */
[----:B------:R-:W-:Y:S02]  /*2630*/  UIMAD UR12, UR18, UR12, UR31 ;  /* 0x0000000c120c72a4 */ /* 0x000fe4000f8e021f */
[----:B------:R-:W-:Y:S02]  /*2640*/  USEL UR8, UR4, UR8, !UP3 ;  /* 0x0000000804087287 */ /* 0x000fe4000d800000 */
[----:B------:R-:W-:Y:S02]  /*2650*/  @!UP0 USHF.R.U32.HI UR7, URZ, UR9, UR7 ;  /* 0x00000009ff078299 */ /* 0x000fe40008011607 */
[----:B------:R-:W-:Y:S02]  /*2660*/  UIADD3 UR9, UPT, UPT, -UR8, URZ, URZ ;  /* 0x000000ff08097290 */ /* 0x000fe4000fffe1ff */
[----:B------:R-:W-:Y:S02]  /*2670*/  @!UP0 USEL UR7, UR5, UR7, !UP3 ;  /* 0x0000000705078287 */ /* 0x000fe4000d800000 */
[----:B------:R-:W-:-:S02]  /*2680*/  UIMAD UR9, UR42, UR9, UR4 ;  /* 0x000000092a0972a4 */ /* 0x000fc4000f8e0204 */
[----:B------:R-:W-:Y:S02]  /*2690*/  @!UP0 UIADD3 UR8, UPT, UPT, UR8, -UR7, URZ ;  /* 0x8000000708088290 */ /* 0x000fe4000fffe0ff */
[----:B------:R-:W-:Y:S02]  /*26a0*/  @!UP0 UIMAD UR7, UR9, UR6, UR7 ;  /* 0x00000006090782a4 */ /* 0x000fe4000f8e0207 */
[----:B------:R-:W-:Y:S02]  /*26b0*/  @!UP0 UIMAD UR4, UR42, UR8, UR5 ;  /* 0x000000082a0482a4 */ /* 0x000fe4000f8e0205 */
[----:B------:R-:W-:Y:S02]  /*26c0*/  UIMAD UR6, UR24, UR10, UR37 ;  /* 0x0000000a180672a4 */ /* 0x000fe4000f8e0225 */
[----:B------:R-:W-:Y:S01]  /*26d0*/  UIMAD UR31, UR4, UR18, UR12 ;  /* 0x00000012041f72a4 */ /* 0x000fe2000f8e020c */
[----:B------:R-:W-:Y:S02]  /*26e0*/  @!UP0 UMOV UR5, UR7 ;  /* 0x0000000700058c82 */ /* 0x000fe40008000000 */
[----:B------:R-:W-:-:S12]  /*26f0*/  UIMAD UR37, UR5, UR24, UR6 ;  /* 0x00000018052572a4 */ /* 0x000fd8000f8e0206 */
.L_x_40:
[----:B------:R-:W2:Y:S02]  /*2700*/  LDCU UR4, c[0x0][0xb30] ;  /* 0x00016600ff0477ac */ /* 0x000ea40008000800 */
[----:B--2---:R-:W-:-:S09]  /*2710*/  UISETP.NE.AND UP0, UPT, UR4, 0x1, UPT ;  /* 0x000000010400788c */ /* 0x004fd2000bf05270 */
[----:B------:R-:W-:Y:S05]  /*2720*/  BRA.U UP0, `(.L_x_41) ;  /* 0x0000000100447547 */ /* 0x000fea000b800000 */
[----:B------:R-:W2:Y:S01]  /*2730*/  LDCU.128 UR8, c[0x0][0xb10] ;  /* 0x00016200ff0877ac */ /* 0x000ea20008000c00 */
[----:B------:R-:W3:Y:S01]  /*2740*/  LDCU UR12, c[0x0][0xb0c] ;  /* 0x00016180ff0c77ac */ /* 0x000ee20008000800 */
[----:B------:R-:W4:Y:S01]  /*2750*/  LDCU UR14, c[0x0][0xb20] ;  /* 0x00016400ff0e77ac */ /* 0x000f220008000800 */
[----:B--2---:R-:W-:Y:S02]  /*2760*/  UIMAD.WIDE.U32 UR6, UR37, UR8, URZ ;  /* 0x00000008250672a5 */ /* 0x004fe4000f8e00ff */
[----:B------:R-:W-:Y:S02]  /*2770*/  UIMAD.WIDE.U32 UR4, UR31, UR11, URZ ;  /* 0x0000000b1f0472a5 */ /* 0x000fe4000f8e00ff */
[----:B---3--:R-:W-:Y:S02]  /*2780*/  UISETP.NE.AND UP2, UPT, UR12, 0x1, UPT ;  /* 0x000000010c00788c */ /* 0x008fe4000bf45270 */
[----:B------:R-:W-:Y:S01]  /*2790*/  UISETP.NE.AND UP0, UPT, UR10, 0x1, UPT ;  /* 0x000000010a00788c */ /* 0x000fe2000bf05270 */
[----:B------:R-:W-:-:S02]  /*27a0*/  UMOV UR6, UR7 ;  /* 0x0000000700067c82 */ /* 0x000fc40008000000 */
[----:B------:R-:W-:Y:S01]  /*27b0*/  UMOV UR4, UR5 ;  /* 0x0000000500047c82 */ /* 0x000fe20008000000 */
[----:B------:R-:W-:Y:S02]  /*27c0*/  USHF.R.U32.HI UR9, URZ, UR9, UR6 ;  /* 0x00000009ff097299 */ /* 0x000fe40008011606 */
[----:B----4-:R-:W-:Y:S02]  /*27d0*/  USHF.R.U32.HI UR4, URZ, UR14, UR4 ;  /* 0x0000000eff047299 */ /* 0x010fe40008011604 */
[----:B------:R-:W-:Y:S02]  /*27e0*/  USEL UR5, UR37, UR9, !UP2 ;  /* 0x0000000925057287 */ /* 0x000fe4000d000000 */
[----:B------:R-:W-:-:S04]  /*27f0*/  USEL UR4, UR31, UR4, !UP0 ;  /* 0x000000041f047287 */ /* 0x000fc8000c000000 */
[----:B------:R-:W-:Y:S02]  /*2800*/  UIADD3 UR6, UPT, UPT, UR5, -UR4, URZ ;  /* 0x8000000405067290 */ /* 0x000fe4000fffe0ff */
[----:B------:R-:W-:Y:S02]  /*2810*/  UIADD3 UR4, UPT, UPT, -UR5, UR4, URZ ;  /* 0x0000000405047290 */ /* 0x000fe4000fffe1ff */
[----:B------:R-:W-:Y:S02]  /*2820*/  UIMAD UR31, UR6, UR10, UR31 ;  /* 0x0000000a061f72a4 */ /* 0x000fe4000f8e021f */
[----:B------:R-:W-:-:S12]  /*2830*/  UIMAD UR37, UR4, UR12, UR37 ;  /* 0x0000000c042572a4 */ /* 0x000fd8000f8e0225 */
.L_x_41:
[----:B------:R-:W-:Y:S01]  /*2840*/  VIADD R11, R11, 0x1 ;  /* 0x000000010b0b7836 */ /* 0x000fe20000000000 */
[----:B------:R-:W-:Y:S01]  /*2850*/  R2UR UR4, R47 ;  /* 0x000000002f0472ca */ /* 0x000fe200000e0000 */
[----:B------:R-:W-:Y:S01]  /*2860*/  UIADD3 UR24, UPT, UPT, UR37, UR63, URZ ;  /* 0x0000003f25187290 */ /* 0x000fe2000fffe0ff */
[----:B------:R-:W-:Y:S02]  /*2870*/  PLOP3.LUT P1, PT, PT, PT, PT, 0x80, 0x8 ;  /* 0x000000000008781c */ /* 0x000fe40003f2f070 */
[----:B------:R-:W-:-:S04]  /*2880*/  ISETP.NE.AND P0, PT, R11, 0x2, PT ;  /* 0x000000020b00780c */ /* 0x000fc80003f05270 */
[----:B-1----:R-:W-:Y:S02]  /*2890*/  SEL R0, RZ, 0x1, P0 ;  /* 0x00000001ff007807 */ /* 0x002fe40000000000 */
[----:B------:R-:W-:Y:S02]  /*28a0*/  SEL R11, R11, RZ, P0 ;  /* 0x000000ff0b0b7207 */ /* 0x000fe40000000000 */
[----:B------:R-:W-:Y:S01]  /*28b0*/  LOP3.LUT R10, R10, R0, RZ, 0x3c, !PT ;  /* 0x000000000a0a7212 */ /* 0x000fe200078e3cff */
[----:B------:R-:W-:Y:S01]  /*28c0*/  UIADD3 UR28, UPT, UPT, UR31, UR4, URZ ;  /* 0x000000041f1c7290 */ /* 0x000fe2000fffe0ff */
[----:B------:R-:W-:Y:S11]  /*28d0*/  BRA.U UP1, `(.L_x_42) ;  /* 0xffffffed01d87547 */ /* 0x000ff6000b83ffff */
[----:B------:R-:W-:Y:S01]  /*28e0*/  UIADD3 UR13, UPT, UPT, UR13, 0x20, URZ ;  /* 0x000000200d0d7890 */ /* 0x000fe2000fffe0ff */
[----:B------:R-:W-:-:S03]  /*28f0*/  SHF.L.U32 R2, R12, 0x1f, RZ ;  /* 0x0000001f0c027819 */ /* 0x000fc600000006ff */
[----:B------:R-:W-:-:S09]  /*2900*/  ULEA UR4, UR22, UR13, 0x3 ;  /* 0x0000000d16047291 */ /* 0x000fd2000f8e18ff */
[----:B------:R-:W1:Y:S02]  /*2910*/  SYNCS.PHASECHK.TRANS64.TRYWAIT P0, [UR4], R2 ;  /* 0x00000002ff0075a7 */ /* 0x000e640008001104 */
[----:B-1----:R-:W-:Y:S05]  /*2920*/  @!P0 BRA `(.L_x_43) ;  /* 0x0000006000748947 */ /* 0x002fea0003800000 */
.L_x_143:
[----:B------:R-:W-:-:S04]  /*2930*/  UIADD3 UR4, UPT, UPT, UR22, 0x1, URZ ;  /* 0x0000000116047890 */ /* 0x000fc8000fffe0ff */
[----:B------:R-:W-:-:S04]  /*2940*/  UISETP.NE.AND UP0, UPT, UR4, 0x4, UPT ;  /* 0x000000040400788c */ /* 0x000fc8000bf05270 */
[----:B------:R-:W-:Y:S02]  /*2950*/  USEL UR6, URZ, 0x1, UP0 ;  /* 0x00000001ff067887 */ /* 0x000fe40008000000 */
[----:B------:R-:W-:-:S04]  /*2960*/  USEL UR4, UR4, URZ, UP0 ;  /* 0x000000ff04047287 */ /* 0x000fc80008000000 */
[----:B------:R-:W-:Y:S01]  /*2970*/  ULEA UR5, UR4, UR13, 0x3 ;  /* 0x0000000d04057291 */ /* 0x000fe2000f8e18ff */
[----:B-1----:R-:W-:-:S04]  /*2980*/  LOP3.LUT R2, R12, UR6, RZ, 0x3c, !PT ;  /* 0x000000060c027c12 */ /* 0x002fc8000f8e3cff */
[----:B------:R-:W-:-:S04]  /*2990*/  SHF.L.U32 R3, R2, 0x1f, RZ ;  /* 0x0000001f02037819 */ /* 0x000fc800000006ff */
[----:B------:R-:W1:Y:S02]  /*29a0*/  SYNCS.PHASECHK.TRANS64.TRYWAIT P0, [UR5], R3 ;  /* 0x00000003ff0075a7 */ /* 0x000e640008001105 */
[----:B-1----:R-:W-:Y:S05]  /*29b0*/  @!P0 BRA `(.L_x_44) ;  /* 0x0000006000688947 */ /* 0x002fea0003800000 */
.L_x_145:
[----:B------:R-:W-:-:S04]  /*29c0*/  UIADD3 UR4, UPT, UPT, UR4, 0x1, URZ ;  /* 0x0000000104047890 */ /* 0x000fc8000fffe0ff */
[----:B------:R-:W-:-:S04]  /*29d0*/  UISETP.NE.AND UP0, UPT, UR4, 0x4, UPT ;  /* 0x000000040400788c */ /* 0x000fc8000bf05270 */
[----:B------:R-:W-:Y:S02]  /*29e0*/  USEL UR6, URZ, 0x1, UP0 ;  /* 0x00000001ff067887 */ /* 0x000fe40008000000 */
[----:B------:R-:W-:-:S04]  /*29f0*/  USEL UR4, UR4, URZ, UP0 ;  /* 0x000000ff04047287 */ /* 0x000fc80008000000 */
[----:B------:R-:W-:Y:S01]  /*2a00*/  ULEA UR5, UR4, UR13, 0x3 ;  /* 0x0000000d04057291 */ /* 0x000fe2000f8e18ff */
[----:B------:R-:W-:-:S04]  /*2a10*/  LOP3.LUT R2, R2, UR6, RZ, 0x3c, !PT ;  /* 0x0000000602027c12 */ /* 0x000fc8000f8e3cff */
[----:B-1----:R-:W-:-:S04]  /*2a20*/  SHF.L.U32 R3, R2, 0x1f, RZ ;  /* 0x0000001f02037819 */ /* 0x002fc800000006ff */
[----:B------:R-:W1:Y:S02]  /*2a30*/  SYNCS.PHASECHK.TRANS64.TRYWAIT P0, [UR5], R3 ;  /* 0x00000003ff0075a7 */ /* 0x000e640008001105 */
[----:B-1----:R-:W-:Y:S05]  /*2a40*/  @!P0 BRA `(.L_x_45) ;  /* 0x00000060005c8947 */ /* 0x002fea0003800000 */
.L_x_147:
[----:B------:R-:W-:-:S04]  /*2a50*/  UIADD3 UR4, UPT, UPT, UR4, 0x1, URZ ;  /* 0x0000000104047890 */ /* 0x000fc8000fffe0ff */
[----:B------:R-:W-:-:S04]  /*2a60*/  UISETP.NE.AND UP0, UPT, UR4, 0x4, UPT ;  /* 0x000000040400788c */ /* 0x000fc8000bf05270 */
[----:B------:R-:W-:Y:S02]  /*2a70*/  USEL UR5, URZ, 0x1, UP0 ;  /* 0x00000001ff057887 */ /* 0x000fe40008000000 */
[----:B------:R-:W-:-:S04]  /*2a80*/  USEL UR4, UR4, URZ, UP0 ;  /* 0x000000ff04047287 */ /* 0x000fc80008000000 */
[----:B------:R-:W-:Y:S01]  /*2a90*/  ULEA UR4, UR4, UR13, 0x3 ;  /* 0x0000000d04047291 */ /* 0x000fe2000f8e18ff */
[----:B------:R-:W-:-:S04]  /*2aa0*/  LOP3.LUT R2, R2, UR5, RZ, 0x3c, !PT ;  /* 0x0000000502027c12 */ /* 0x000fc8000f8e3cff */
[----:B------:R-:W-:Y:S01]  /*2ab0*/  SHF.L.U32 R2, R2, 0x1f, RZ ;  /* 0x0000001f02027819 */ /* 0x000fe200000006ff */
[----:B-1----:R-:W-:-:S07]  /*2ac0*/  IMAD.U32 R0, RZ, RZ, UR4 ;  /* 0x00000004ff007e24 */ /* 0x002fce000f8e00ff */
.L_x_46:
[----:B-1----:R1:W2:Y:S02]  /*2ad0*/  SYNCS.PHASECHK.TRANS64.TRYWAIT P0, [R0+URZ], R2 ;  /* 0x00000002000075a7 */ /* 0x0022a400080011ff */
[----:B--2---:R-:W-:Y:S05]  /*2ae0*/  @!P0 NANOSLEEP.SYNCS 0x989680 ;  /* 0x009896800000895d */ /* 0x004fea0003900000 */
[----:B------:R-:W2:Y:S02]  /*2af0*/  @!P0 SYNCS.PHASECHK.TRANS64 P0, [R0+URZ], R2 ;  /* 0x00000002000085a7 */ /* 0x000ea400080010ff */
[----:B--2---:R-:W-:Y:S05]  /*2b00*/  @P0 EXIT ;  /* 0x000000000000094d */ /* 0x004fea0003800000 */
[----:B------:R-:W-:Y:S05]  /*2b10*/  BRA `(.L_x_46) ;  /* 0xfffffffc00ec7947 */ /* 0x000fea000383ffff */
.L_x_22:
[----:B------:R-:W-:-:S04]  /*2b20*/  UISETP.NE.AND UP0, UPT, UR47, URZ, UPT ;  /* 0x000000ff2f00728c */ /* 0x000fc8000bf05270 */
[----:B------:R-:W-:-:S09]  /*2b30*/  UISETP.NE.OR UP0, UPT, UR18, 0x1, UP0 ;  /* 0x000000011200788c */ /* 0x000fd20008705670 */
[----:B------:R-:W-:Y:S05]  /*2b40*/  BRA.U UP0, `(.L_x_47) ;  /* 0x0000000500487547 */ /* 0x000fea000b800000 */
[----:B------:R-:W-:Y:S01]  /*2b50*/  ISETP.GE.U32.AND P2, PT, R0, 0x4, PT ;  /* 0x000000040000780c */ /* 0x000fe20003f46070 */
[----:B------:R-:W-:Y:S01]  /*2b60*/  IMAD.MOV.U32 R12, RZ, RZ, 0x1 ;  /* 0x00000001ff0c7424 */ /* 0x000fe200078e00ff */
[----:B------:R-:W-:Y:S02]  /*2b70*/  CS2R R10, SRZ ;  /* 0x00000000000a7805 */ /* 0x000fe4000001ff00 */
[----:B------:R-:W-:Y:S01]  /*2b80*/  CS2R R8, SRZ ;  /* 0x0000000000087805 */ /* 0x000fe2000001ff00 */
[----:B------:R-:W-:Y:S01]  /*2b90*/  UMOV UR6, 0x400 ;  /* 0x0000040000067882 */ /* 0x000fe20000000000 */
[----:B------:R-:W-:Y:S01]  /*2ba0*/  UMOV UR5, URZ ;  /* 0x000000ff00057c82 */ /* 0x000fe20008000000 */
[----:B------:R-:W-:-:S12]  /*2bb0*/  ULEA UR6, UR47, UR6, 0x18 ;  /* 0x000000062f067291 */ /* 0x000fd8000f8ec0ff */
.L_x_51:
[----:B------:R-:W-:Y:S02]  /*2bc0*/  LEA R2, R8, UR6, 0x3 ;  /* 0x0000000608027c11 */ /* 0x000fe4000f8e18ff */
[----:B------:R-:W-:-:S03]  /*2bd0*/  SHF.L.U32 R4, R9, 0x1f, RZ ;  /* 0x0000001f09047819 */ /* 0x000fc600000006ff */
[----:B------:R-:W-:Y:S01]  /*2be0*/  VIADD R5, R2, 0x100 ;  /* 0x0000010002057836 */ /* 0x000fe20000000000 */
[----:B------:R-:W2:Y:S02]  /*2bf0*/  SYNCS.PHASECHK.TRANS64.TRYWAIT P0, [R2+URZ+0xf0], R4 ;  /* 0x0000f004020075a7 */ /* 0x000ea400080011ff */
[----:B--2---:R-:W-:Y:S05]  /*2c00*/  @!P0 BRA `(.L_x_48) ;  /* 0x0000006000048947 */ /* 0x004fea0003800000 */
.L_x_148:
[----:B------:R-:W-:Y:S01]  /*2c10*/  ULEA UR4, UR5, UR6, 0x3 ;  /* 0x0000000605047291 */ /* 0x000fe2000f8e18ff */
[----:B--2---:R-:W-:Y:S01]  /*2c20*/  PRMT R2, RZ, 0x654, R5 ;  /* 0x00000654ff027816 */ /* 0x004fe20000000005 */
[----:B------:R-:W-:Y:S01]  /*2c30*/  @!P2 IMAD.MOV.U32 R4, RZ, RZ, 0x10 ;  /* 0x00000010ff04a424 */ /* 0x000fe200078e00ff */
[----:B------:R-:W-:Y:S01]  /*2c40*/  SHF.L.U32 R5, R12, 0x1f, RZ ;  /* 0x0000001f0c057819 */ /* 0x000fe200000006ff */
[----:B------:R-:W-:Y:S01]  /*2c50*/  UIADD3 UR7, UPT, UPT, UR4, 0x90, URZ ;  /* 0x0000009004077890 */ /* 0x000fe2000fffe0ff */
[----:B------:R2:W-:Y:S05]  /*2c60*/  SYNCS.ARRIVE.TRANS64.RED.A1T0 RZ, [R2+URZ], RZ ;  /* 0x000000ff02ff79a7 */ /* 0x0005ea00081004ff */
[----:B------:R-:W-:Y:S01]  /*2c70*/  IMAD.U32 R6, RZ, RZ, UR7 ;  /* 0x00000007ff067e24 */ /* 0x000fe2000f8e00ff */
[----:B------:R-:W3:Y:S04]  /*2c80*/  SYNCS.PHASECHK.TRANS64.TRYWAIT P0, [UR4+0xa0], R5 ;  /* 0x0000a005ff0075a7 */ /* 0x000ee80008001104 */
[----:B------:R-:W-:Y:S01]  /*2c90*/  PRMT R6, R0, 0x654, R6 ;  /* 0x0000065400067816 */ /* 0x000fe20000000006 */
[----:B--23--:R-:W-:Y:S06]  /*2ca0*/  @!P0 BRA `(.L_x_49) ;  /* 0x0000005c00f08947 */ /* 0x00cfec0003800000 */
.L_x_150:
[----:B------:R-:W-:Y:S01]  /*2cb0*/  ULEA UR8, UR5, UR6, 0x4 ;  /* 0x0000000605087291 */ /* 0x000fe2000f8e20ff */
[----:B------:R-:W-:Y:S01]  /*2cc0*/  SEL R3, R6, R3, !P2 ;  /* 0x0000000306037207 */ /* 0x000fe20005000000 */
[----:B------:R-:W-:Y:S01]  /*2cd0*/  UIADD3 UR9, UPT, UPT, UR4, 0x90, URZ ;  /* 0x0000009004097890 */ /* 0x000fe2000fffe0ff */
[----:B--2---:R-:W-:Y:S01]  /*2ce0*/  LEA R2, R11, UR6, 0x3 ;  /* 0x000000060b027c11 */ /* 0x004fe2000f8e18ff */
[----:B------:R-:W-:Y:S01]  /*2cf0*/  UIADD3 UR8, UPT, UPT, UR8, 0x120, URZ ;  /* 0x0000012008087890 */ /* 0x000fe2000fffe0ff */
[----:B------:R2:W-:Y:S01]  /*2d00*/  @!P2 SYNCS.ARRIVE.TRANS64.RED RZ, [R3+URZ], R4 ;  /* 0x0000000403ffa9a7 */ /* 0x0005e200080004ff */
[----:B------:R-:W-:Y:S01]  /*2d10*/  UIADD3 UR4, UPT, UPT, UR5, 0x1, URZ ;  /* 0x0000000105047890 */ /* 0x000fe2000fffe0ff */
[----:B------:R-:W-:-:S03]  /*2d20*/  VIADD R8, R8, 0x1 ;  /* 0x0000000108087836 */ /* 0x000fc60000000000 */
[----:B------:R-:W-:Y:S02]  /*2d30*/  UISETP.NE.AND UP0, UPT, UR4, 0x2, UPT ;  /* 0x000000020400788c */ /* 0x000fe4000bf05270 */
[----:B------:R-:W-:Y:S01]  /*2d40*/  ISETP.NE.AND P0, PT, R8, 0x2, PT ;  /* 0x000000020800780c */ /* 0x000fe20003f05270 */
[----:B------:R-:W-:Y:S06]  /*2d50*/  UGETNEXTWORKID.BROADCAST [UR8], [UR9] ;  /* 0x00000000080073ca */ /* 0x000fec0008000100 */
[----:B------:R-:W-:Y:S02]  /*2d60*/  USEL UR7, URZ, 0x1, UP0 ;  /* 0x00000001ff077887 */ /* 0x000fe40008000000 */
[----:B------:R-:W-:-:S04]  /*2d70*/  USEL UR5, UR4, URZ, UP0 ;  /* 0x000000ff04057287 */ /* 0x000fc80008000000 */
[----:B------:R-:W-:Y:S02]  /*2d80*/  LOP3.LUT R12, R12, UR7, RZ, 0x3c, !PT ;  /* 0x000000070c0c7c12 */ /* 0x000fe4000f8e3cff */
[----:B--2---:R-:W-:-:S04]  /*2d90*/  SHF.L.U32 R4, R10, 0x1f, RZ ;  /* 0x0000001f0a047819 */ /* 0x004fc800000006ff */
[----:B------:R-:W2:Y:S02]  /*2da0*/  SYNCS.PHASECHK.TRANS64.TRYWAIT P1, [R2+URZ+0x90], R4 ;  /* 0x00009004020075a7 */ /* 0x000ea400080211ff */
[----:B--2---:R-:W-:Y:S05]  /*2db0*/  @!P1 BRA `(.L_x_50) ;  /* 0x0000005c00c49947 */ /* 0x004fea0003800000 */
.L_x_151:
[C---:B--2---:R-:W-:Y:S01]  /*2dc0*/  LEA R4, R11.reuse, UR6, 0x4 ;  /* 0x000000060b047c11 */ /* 0x044fe2000f8e20ff */
[----:B------:R-:W-:Y:S01]  /*2dd0*/  VIADD R2, R2, 0xa0 ;  /* 0x000000a002027836 */ /* 0x000fe20000000000 */
[----:B------:R-:W-:Y:S01]  /*2de0*/  SEL R8, R8, RZ, P0 ;  /* 0x000000ff08087207 */ /* 0x000fe20000000000 */
[----:B------:R-:W-:-:S03]  /*2df0*/  VIADD R11, R11, 0x1 ;  /* 0x000000010b0b7836 */ /* 0x000fc60000000000 */
[----:B------:R-:W2:Y:S01]  /*2e00*/  LDS.128 R4, [R4+0x120] ;  /* 0x0001200004047984 */ /* 0x000ea20000000c00 */
[----:B------:R-:W-:Y:S02]  /*2e10*/  PRMT R2, RZ, 0x654, R2 ;  /* 0x00000654ff027816 */ /* 0x000fe40000000002 */
[C---:B------:R-:W-:Y:S01]  /*2e20*/  ISETP.NE.AND P1, PT, R11.reuse, 0x2, PT ;  /* 0x000000020b00780c */ /* 0x040fe20003f25270 */
[----:B------:R-:W-:Y:S01]  /*2e30*/  @!PT LDS RZ, [RZ] ;  /* 0x00000000fffff984 */ /* 0x000fe20000000800 */
[----:B------:R-:W-:Y:S01]  /*2e40*/  @!PT LDS RZ, [RZ] ;  /* 0x00000000fffff984 */ /* 0x000fe20000000800 */
[----:B------:R-:W-:Y:S01]  /*2e50*/  @!PT LDS RZ, [RZ] ;  /* 0x00000000fffff984 */ /* 0x000fe20000000800 */
[----:B------:R-:W-:Y:S01]  /*2e60*/  @!PT LDS RZ, [RZ] ;  /* 0x00000000fffff984 */ /* 0x000fe20000000800 */
[----:B------:R3:W-:Y:S06]  /*2e70*/  MEMBAR.ALL.CTA ;  /* 0x0000000000007992 */ /* 0x0007ec0000008000 */
[----:B---3--:R-:W3:Y:S01]  /*2e80*/  FENCE.VIEW.ASYNC.S ;  /* 0x00000000000073c6 */ /* 0x008ee20000000000 */
[----:B------:R-:W-:Y:S01]  /*2e90*/  SEL R11, R11, RZ, P1 ;  /* 0x000000ff0b0b7207 */ /* 0x000fe20000800000 */
[----:B---3--:R3:W-:Y:S01]  /*2ea0*/  SYNCS.ARRIVE.TRANS64.RED.A1T0 RZ, [R2+URZ], RZ ;  /* 0x000000ff02ff79a7 */ /* 0x0087e200081004ff */
[----:B--2---:R-:W-:-:S02]  /*2eb0*/  LOP3.LUT P3, RZ, R6, 0x1, RZ, 0xc0, !PT ;  /* 0x0000000106ff7812 */ /* 0x004fc4000786c0ff */
[----:B------:R-:W-:-:S04]  /*2ec0*/  SEL R4, RZ, 0x1, P1 ;  /* 0x00000001ff047807 */ /* 0x000fc80000800000 */
[----:B------:R-:W-:Y:S02]  /*2ed0*/  LOP3.LUT R10, R10, R4, RZ, 0x3c, !PT ;  /* 0x000000040a0a7212 */ /* 0x000fe400078e3cff */
[----:B---3--:R-:W-:-:S04]  /*2ee0*/  SEL R2, RZ, 0x1, P0 ;  /* 0x00000001ff027807 */ /* 0x008fc80000000000 */
[----:B------:R-:W-:Y:S01]  /*2ef0*/  LOP3.LUT R9, R9, R2, RZ, 0x3c, !PT ;  /* 0x0000000209097212 */ /* 0x000fe200078e3cff */
[----:B------:R-:W-:Y:S06]  /*2f00*/  @P3 BRA `(.L_x_51) ;  /* 0xfffffffc002c3947 */ /* 0x000fec000383ffff */
[----:B------:R-:W-:Y:S01]  /*2f10*/  ULEA UR4, UR5, UR6, 0x3 ;  /* 0x0000000605047291 */ /* 0x000fe2000f8e18ff */
[----:B------:R-:W-:-:S08]  /*2f20*/  SHF.L.U32 R2, R12, 0x1f, RZ ;  /* 0x0000001f0c027819 */ /* 0x000fd000000006ff */
[----:B------:R-:W2:Y:S02]  /*2f30*/  SYNCS.PHASECHK.TRANS64 P0, [UR4+0xa0], R2 ;  /* 0x0000a002ff0075a7 */ /* 0x000ea40008001004 */
[----:B--2---:R-:W-:Y:S05]  /*2f40*/  @P0 BRA `(.L_x_52) ;  /* 0x0000000000080947 */ /* 0x004fea0003800000 */
[----:B------:R-:W2:Y:S02]  /*2f50*/  SYNCS.PHASECHK.TRANS64.TRYWAIT P0, [UR4+0xa0], R2 ;  /* 0x0000a002ff0075a7 */ /* 0x000ea40008001104 */
[----:B--2---:R-:W-:Y:S05]  /*2f60*/  @!P0 BRA `(.L_x_53) ;  /* 0x0000005c006c8947 */ /* 0x004fea0003800000 */
.L_x_52:
[----:B------:R-:W-:-:S04]  /*2f70*/  UIADD3 UR7, UPT, UPT, UR5, 0x1, URZ ;  /* 0x0000000105077890 */ /* 0x000fc8000fffe0ff */
[----:B------:R-:W-:-:S04]  /*2f80*/  UISETP.NE.AND UP0, UPT, UR7, 0x2, UPT ;  /* 0x000000020700788c */ /* 0x000fc8000bf05270 */
[----:B------:R-:W-:Y:S02]  /*2f90*/  USEL UR8, URZ, 0x1, UP0 ;  /* 0x00000001ff087887 */ /* 0x000fe40008000000 */
[----:B------:R-:W-:-:S04]  /*2fa0*/  USEL UR7, UR7, URZ, UP0 ;  /* 0x000000ff07077287 */ /* 0x000fc80008000000 */
[----:B------:R-:W-:Y:S01]  /*2fb0*/  ULEA UR7, UR7, UR6, 0x3 ;  /* 0x0000000607077291 */ /* 0x000fe2000f8e18ff */
[----:B--2---:R-:W-:-:S04]  /*2fc0*/  LOP3.LUT R2, R12, UR8, RZ, 0x3c, !PT ;  /* 0x000000080c027c12 */ /* 0x004fc8000f8e3cff */
[----:B------:R-:W-:-:S04]  /*2fd0*/  SHF.L.U32 R0, R2, 0x1f, RZ ;  /* 0x0000001f02007819 */ /* 0x000fc800000006ff */
[----:B------:R-:W2:Y:S02]  /*2fe0*/  SYNCS.PHASECHK.TRANS64 P0, [UR7+0xa0], R0 ;  /* 0x0000a000ff0075a7 */ /* 0x000ea40008001007 */
[----:B-12---:R-:W-:Y:S05]  /*2ff0*/  @P0 EXIT ;  /* 0x000000000000094d */ /* 0x006fea0003800000 */
[----:B------:R-:W-:Y:S02]  /*3000*/  SHF.L.U32 R2, R2, 0x1f, RZ ;  /* 0x0000001f02027819 */ /* 0x000fe400000006ff */
[----:B------:R-:W-:-:S07]  /*3010*/  MOV R0, UR7 ;  /* 0x0000000700007c02 */ /* 0x000fce0008000f00 */
.L_x_54:
[----:B-1----:R1:W2:Y:S02]  /*3020*/  SYNCS.PHASECHK.TRANS64.TRYWAIT P0, [R0+URZ+0xa0], R2 ;  /* 0x0000a002000075a7 */ /* 0x0022a400080011ff */
[----:B--2---:R-:W-:Y:S05]  /*3030*/  @!P0 NANOSLEEP.SYNCS 0x989680 ;  /* 0x009896800000895d */ /* 0x004fea0003900000 */
[----:B------:R-:W2:Y:S02]  /*3040*/  @!P0 SYNCS.PHASECHK.TRANS64 P0, [R0+URZ+0xa0], R2 ;  /* 0x0000a002000085a7 */ /* 0x000ea400080010ff */
[----:B--2---:R-:W-:Y:S05]  /*3050*/  @P0 EXIT ;  /* 0x000000000000094d */ /* 0x004fea0003800000 */
[----:B------:R-:W-:Y:S05]  /*3060*/  BRA `(.L_x_54) ;  /* 0xfffffffc00ec7947 */ /* 0x000fea000383ffff */
.L_x_47:
[----:B------:R-:W-:Y:S05]  /*3070*/  BRA.U UP4, `(.L_x_55) ;  /* 0x0000001104447547 */ /* 0x000fea000b800000 */
[----:B------:R-:W-:Y:S01]  /*3080*/  UMOV UR4, 0x40 ;  /* 0x0000004000047882 */ /* 0x000fe20000000000 */
[----:B------:R-:W-:Y:S01]  /*3090*/  NOP ;  /* 0x0000000000007918 */ /* 0x000fe20000000000 */
[----:B------:R-:W-:Y:S01]  /*30a0*/  ULEA UR5, UR47, UR4, 0x18 ;  /* 0x000000042f057291 */ /* 0x000fe2000f8ec0ff */
[----:B------:R-:W-:Y:S02]  /*30b0*/  UMOV UR6, 0x400 ;  /* 0x0000040000067882 */ /* 0x000fe40000000000 */
[----:B------:R-:W-:-:S06]  /*30c0*/  ULEA UR6, UR47, UR6, 0x18 ;  /* 0x000000062f067291 */ /* 0x000fcc000f8ec0ff */
[----:B------:R-:W2:Y:S02]  /*30d0*/  LDS.U8 R0, [UR5+0x1c] ;  /* 0x00001c05ff007984 */ /* 0x000ea40008000000 */
[----:B--2---:R-:W-:-:S13]  /*30e0*/  ISETP.NE.AND P0, PT, R0, RZ, PT ;  /* 0x000000ff0000720c */ /* 0x004fda0003f05270 */
[----:B------:R-:W-:Y:S05]  /*30f0*/  @P0 BRA `(.L_x_56) ;  /* 0x0000000000580947 */ /* 0x000fea0003800000 */
[----:B------:R-:W-:-:S13]  /*3100*/  ELECT P0, URZ, PT ;  /* 0x0000000000ff782f */ /* 0x000fda0003800000 */
[----:B------:R-:W-:Y:S05]  /*3110*/  @!P0 BRA `(.L_x_57) ;  /* 0x0000000000608947 */ /* 0x000fea0003800000 */
[----:B------:R-:W-:Y:S01]  /*3120*/  UMOV UR4, 0x10 ;  /* 0x0000001000047882 */ /* 0x000fe20000000000 */
[----:B------:R-:W-:Y:S01]  /*3130*/  HFMA2 R0, -RZ, RZ, 0, 5.9604644775390625e-08 ;  /* 0x00000001ff007431 */ /* 0x000fe200000001ff */
[----:B------:R-:W-:-:S03]  /*3140*/  MOV R3, 0xffff ;  /* 0x0000ffff00037802 */ /* 0x000fc60000000f00 */
[----:B------:R-:W-:Y:S04]  /*3150*/  DEPBAR.LE SB2, 0x36 ;  /* 0x0000ad800000791a */ /* 0x000fe80000000000 */
[----:B------:R-:W2:Y:S02]  /*3160*/  UTCATOMSWS.FIND_AND_SET.ALIGN UP0, UR4, UR4 ;  /* 0x00000004000475e3 */ /* 0x000ea40008000800 */
[----:B--2---:R-:W-:Y:S01]  /*3170*/  MOV R4, UR4 ;  /* 0x0000000400047c02 */ /* 0x004fe20008000f00 */
[----:B------:R-:W-:Y:S06]  /*3180*/  BRA.U UP0, `(.L_x_58) ;  /* 0x0000000100187547 */ /* 0x000fec000b800000 */
.L_x_59:
[----:B------:R-:W-:Y:S05]  /*3190*/  NANOSLEEP 0x64 ;  /* 0x000000640000795d */ /* 0x000fea0003800000 */
[----:B------:R-:W-:-:S05]  /*31a0*/  UMOV UR4, 0x10 ;  /* 0x0000001000047882 */ /* 0x000fca0000000000 */
[----:B------:R-:W-:Y:S04]  /*31b0*/  DEPBAR.LE SB2, 0x36 ;  /* 0x0000ad800000791a */ /* 0x000fe80000000000 */
[----:B------:R-:W2:Y:S02]  /*31c0*/  UTCATOMSWS.FIND_AND_SET.ALIGN UP0, UR4, UR4 ;  /* 0x00000004000475e3 */ /* 0x000ea40008000800 */
[----:B--2---:R-:W-:Y:S01]  /*31d0*/  MOV R4, UR4 ;  /* 0x0000000400047c02 */ /* 0x004fe20008000f00 */
[----:B------:R-:W-:Y:S05]  /*31e0*/  BRA.U !UP0, `(.L_x_59) ;  /* 0xfffffffd08e87547 */ /* 0x000fea000b83ffff */
.L_x_58:
[-C--:B------:R-:W-:Y:S02]  /*31f0*/  SHF.L.U32 R3, R3, R4.reuse, RZ ;  /* 0x0000000403037219 */ /* 0x080fe400000006ff */
[----:B------:R-:W-:Y:S01]  /*3200*/  SHF.L.U32 R0, R0, R4, RZ ;  /* 0x0000000400007219 */ /* 0x000fe200000006ff */
[----:B------:R-:W-:Y:S02]  /*3210*/  IMAD.SHL.U32 R4, R4, 0x20, RZ ;  /* 0x0000002004047824 */ /* 0x000fe400078e00ff */
[----:B------:R2:W-:Y:S04]  /*3220*/  ATOMS.OR RZ, [UR5+0x14], R3 ;  /* 0x00001403ffff798c */ /* 0x0005e8000b000005 */
[----:B------:R2:W-:Y:S04]  /*3230*/  ATOMS.OR RZ, [UR5+0x18], R0 ;  /* 0x00001800ffff798c */ /* 0x0005e8000b000005 */
[----:B------:R2:W-:Y:S01]  /*3240*/  STS [UR6+0x140], R4 ;  /* 0x00014004ff007988 */ /* 0x0005e20008000806 */
[----:B------:R-:W-:Y:S05]  /*3250*/  BRA `(.L_x_57) ;  /* 0x0000000000107947 */ /* 0x000fea0003800000 */
.L_x_56:
[----:B------:R-:W-:Y:S02]  /*3260*/  MOV R0, 0xffffffff ;  /* 0xffffffff00007802 */ /* 0x000fe40000000f00 */
[----:B------:R-:W-:-:S03]  /*3270*/  MOV R4, 0x32a0 ;  /* 0x000032a000047802 */ /* 0x000fc60000000f00 */
[----:B------:R2:W-:Y:S04]  /*3280*/  STS [UR6+0x140], R0 ;  /* 0x00014000ff007988 */ /* 0x0005e80008000806 */
[----:B-12--5:R-:W-:Y:S05]  /*3290*/  CALL.REL.NOINC `($__internal_1_$__cuda_sm10x_tcgen05_guardrail_trap_phase_invalid_during_alloc) ;  /* 0x0000006000b87944 */ /* 0x026fea0003c00000 */
.L_x_57:
[----:B------:R-:W-:Y:S05]  /*32a0*/  WARPSYNC.ALL ;  /* 0x0000000000007948 */ /* 0x000fea0003800000 */
[----:B------:R-:W3:Y:S01]  /*32b0*/  S2UR UR4, SR_CgaCtaId ;  /* 0x00000000000479c3 */ /* 0x000ee20000008800 */
[----:B------:R-:W-:Y:S01]  /*32c0*/  UMOV UR41, 0x400 ;  /* 0x0000040000297882 */ /* 0x000fe20000000000 */
[----:B------:R-:W-:-:S06]  /*32d0*/  NOP ;  /* 0x0000000000007918 */ /* 0x000fcc0000000000 */
[----:B------:R-:W-:Y:S06]  /*32e0*/  BAR.ARV 0x6, 0xa0 ;  /* 0x0182800000007b1d */ /* 0x000fec0000002000 */
[----:B------:R-:W4:Y:S01]  /*32f0*/  LDCU UR6, c[0x0][0x38c] ;  /* 0x00007180ff0677ac */ /* 0x000f220008000800 */
[----:B------:R-:W-:Y:S01]  /*3300*/  LOP3.LUT R2, R2, 0xffff, RZ, 0xc0, !PT ;  /* 0x0000ffff02027812 */ /* 0x000fe200078ec0ff */
[----:B------:R-:W-:Y:S01]  /*3310*/  IMAD.MOV.U32 R11, RZ, RZ, 0x1 ;  /* 0x00000001ff0b7424 */ /* 0x000fe200078e00ff */
[----:B------:R-:W-:Y:S01]  /*3320*/  CS2R R8, SRZ ;  /* 0x0000000000087805 */ /* 0x000fe2000001ff00 */
[----:B------:R-:W1:Y:S01]  /*3330*/  LDCU UR7, c[0x0][0x38c] ;  /* 0x00007180ff0777ac */ /* 0x000e620008000800 */
[----:B------:R-:W-:Y:S01]  /*3340*/  R2UR UR42, R2 ;  /* 0x00000000022a72ca */ /* 0x000fe200000e0000 */
[----:B------:R-:W-:Y:S01]  /*3350*/  IMAD.MOV.U32 R10, RZ, RZ, RZ ;  /* 0x000000ffff0a7224 */ /* 0x000fe200078e00ff */
[----:B------:R-:W-:Y:S01]  /*3360*/  UMOV UR45, URZ ;  /* 0x000000ff002d7c82 */ /* 0x000fe20008000000 */
[----:B------:R-:W-:Y:S01]  /*3370*/  UMOV UR39, URZ ;  /* 0x000000ff00277c82 */ /* 0x000fe20008000000 */
[----:B---3--:R-:W-:Y:S01]  /*3380*/  ULEA UR41, UR4, UR41, 0x18 ;  /* 0x0000002904297291 */ /* 0x008fe2000f8ec0ff */
[----:B------:R-:W-:Y:S01]  /*3390*/  UMOV UR62, 0x0 ;  /* 0x00000000003e7882 */ /* 0x000fe20000000000 */
[----:B------:R-:W-:-:S02]  /*33a0*/  UMOV UR63, 0x4200490 ;  /* 0x04200490003f7882 */ /* 0x000fc40000000000 */
[----:B------:R-:W-:Y:S02]  /*33b0*/  UIADD3 UR5, UPT, UPT, UR41, 0x4400, URZ ;  /* 0x0000440029057890 */ /* 0x000fe4000fffe0ff */
[----:B------:R-:W-:Y:S02]  /*33c0*/  UIADD3 UR4, UPT, UPT, UR41, 0x14400, URZ ;  /* 0x0001440029047890 */ /* 0x000fe4000fffe0ff */
[----:B----4-:R-:W-:Y:S01]  /*33d0*/  UIADD3 UR6, UPT, UPT, UR6, 0x7f, URZ ;  /* 0x0000007f06067890 */ /* 0x010fe2000fffe0ff */
[----:B--2---:R-:W2:Y:S01]  /*33e0*/  LDS R0, [UR41+0x140] ;  /* 0x00014029ff007984 */ /* 0x004ea20008000800 */
[----:B------:R-:W-:Y:S02]  /*33f0*/  USHF.R.U32.HI UR5, URZ, 0x4, UR5 ;  /* 0x00000004ff057899 */ /* 0x000fe40008011605 */
[----:B------:R-:W-:Y:S02]  /*3400*/  USHF.R.S32.HI UR47, URZ, 0x1f, UR6 ;  /* 0x0000001fff2f7899 */ /* 0x000fe40008011406 */
[----:B------:R-:W-:-:S02]  /*3410*/  USHF.R.U32.HI UR4, URZ, 0x4, UR4 ;  /* 0x00000004ff047899 */ /* 0x000fc40008011604 */
[----:B------:R-:W-:Y:S02]  /*3420*/  ULEA.HI UR47, UR47, UR6, URZ, 0x7 ;  /* 0x000000062f2f7291 */ /* 0x000fe4000f8f38ff */
[----:B------:R-:W-:Y:S02]  /*3430*/  ULOP3.LUT UR5, UR5, 0x3fff, URZ, 0xc0, !UPT ;  /* 0x00003fff05057892 */ /* 0x000fe4000f8ec0ff */
[----:B------:R-:W-:Y:S02]  /*3440*/  USHF.R.S32.HI UR47, URZ, 0x7, UR47 ;  /* 0x00000007ff2f7899 */ /* 0x000fe4000801142f */
[----:B------:R-:W-:Y:S02]  /*3450*/  ULOP3.LUT UR4, UR4, 0x3fff, URZ, 0xc0, !UPT ;  /* 0x00003fff04047892 */ /* 0x000fe4000f8ec0ff */
[----:B------:R-:W-:Y:S01]  /*3460*/  UISETP.LT.AND UP0, UPT, UR47, 0x1, UPT ;  /* 0x000000012f00788c */ /* 0x000fe2000bf01270 */
[----:B------:R-:W-:Y:S01]  /*3470*/  UMOV UR60, 0x0 ;  /* 0x00000000003c7882 */ /* 0x000fe20000000000 */
[----:B------:R-:W-:-:S02]  /*3480*/  UMOV UR61, 0x4200490 ;  /* 0x04200490003d7882 */ /* 0x000fc40000000000 */
[----:B------:R-:W-:Y:S01]  /*3490*/  USEL UR64, UR47, 0x1, !UP0 ;  /* 0x000000012f407887 */ /* 0x000fe2000c000000 */
[----:B------:R-:W-:Y:S01]  /*34a0*/  UMOV UR58, 0x0 ;  /* 0x00000000003a7882 */ /* 0x000fe20000000000 */
[----:B------:R-:W-:Y:S01]  /*34b0*/  UMOV UR59, 0x4200490 ;  /* 0x04200490003b7882 */ /* 0x000fe20000000000 */
[----:B------:R-:W-:Y:S01]  /*34c0*/  UMOV UR56, 0x0 ;  /* 0x0000000000387882 */ /* 0x000fe20000000000 */
[----:B------:R-:W-:Y:S01]  /*34d0*/  UMOV UR57, 0x4200490 ;  /* 0x0420049000397882 */ /* 0x000fe20000000000 */
[----:B------:R-:W-:Y:S01]  /*34e0*/  UMOV UR54, 0x0 ;  /* 0x0000000000367882 */ /* 0x000fe20000000000 */
[----:B------:R-:W-:Y:S01]  /*34f0*/  UMOV UR55, 0x4200490 ;  /* 0x0420049000377882 */ /* 0x000fe20000000000 */
[----:B------:R-:W-:Y:S01]  /*3500*/  UMOV UR52, 0x0 ;  /* 0x0000000000347882 */ /* 0x000fe20000000000 */
[----:B------:R-:W-:Y:S01]  /*3510*/  UMOV UR53, 0x4200490 ;  /* 0x0420049000357882 */ /* 0x000fe20000000000 */
[----:B------:R-:W-:Y:S02]  /*3520*/  ULOP3.LUT UR43, UR5, 0x10000, URZ, 0xfc, !UPT ;  /* 0x00010000052b7892 */ /* 0x000fe4000f8efcff */
[----:B------:R-:W-:-:S02]  /*3530*/  ULOP3.LUT UR44, UR4, 0x10000, URZ, 0xfc, !UPT ;  /* 0x00010000042c7892 */ /* 0x000fc4000f8efcff */
[----:B------:R-:W-:Y:S02]  /*3540*/  UIADD3 UR64, UPT, UPT, -UR64, URZ, URZ ;  /* 0x000000ff40407290 */ /* 0x000fe4000fffe1ff */
[----:B-1----:R-:W-:Y:S01]  /*3550*/  UISETP.GE.AND UP4, UPT, UR7, 0x1, UPT ;  /* 0x000000010700788c */ /* 0x002fe2000bf86270 */
[----:B------:R-:W-:Y:S01]  /*3560*/  UMOV UR50, 0x0 ;  /* 0x0000000000327882 */ /* 0x000fe20000000000 */
[----:B------:R-:W-:Y:S01]  /*3570*/  UMOV UR51, 0x4200490 ;  /* 0x0420049000337882 */ /* 0x000fe20000000000 */
[----:B------:R-:W-:Y:S01]  /*3580*/  UMOV UR48, 0x0 ;  /* 0x0000000000307882 */ /* 0x000fe20000000000 */
[----:B--2---:R-:W-:Y:S01]  /*3590*/  R2UR UR65, R0 ;  /* 0x00000000004172ca */ /* 0x004fe200000e0000 */
[----:B------:R-:W-:-:S14]  /*35a0*/  UMOV UR49, 0x4200490 ;  /* 0x0420049000317882 */ /* 0x000fdc0000000000 */
.L_x_66:
[----:B------:R-:W-:Y:S02]  /*35b0*/  LEA R0, R10, UR41, 0x3 ;  /* 0x000000290a007c11 */ /* 0x000fe4000f8e18ff */
[----:B------:R-:W-:Y:S02]  /*35c0*/  SHF.L.U32 R2, R9, 0x1f, RZ ;  /* 0x0000001f09027819 */ /* 0x000fe400000006ff */
[----:B------:R-:W-:Y:S01]  /*35d0*/  PLOP3.LUT P0, PT, PT, PT, UP4, 0x80, 0x8 ;  /* 0x000000000008781c */ /* 0x000fe20003f0f048 */
[----:B------:R-:W-:Y:S01]  /*35e0*/  VIADD R3, R0, 0xa0 ;  /* 0x000000a000037836 */ /* 0x000fe20000000000 */
[----:B-1----:R-:W1:Y:S02]  /*35f0*/  SYNCS.PHASECHK.TRANS64.TRYWAIT P1, [R0+URZ+0x90], R2 ;  /* 0x00009002000075a7 */ /* 0x002e6400080211ff */
[----:B-1-3--:R-:W-:Y:S09]  /*3600*/  @!P1 BRA `(.L_x_60) ;  /* 0x0000005400dc9947 */ /* 0x00aff20003800000 */
.L_x_153:
[----:B------:R-:W-:Y:S01]  /*3610*/  LEA R4, R10, UR41, 0x4 ;  /* 0x000000290a047c11 */ /* 0x000fe2000f8e20ff */
[----:B------:R-:W-:Y:S01]  /*3620*/  @UP4 ULEA UR4, UR39, UR41, 0x3 ;  /* 0x0000002927044291 */ /* 0x000fe2000f8e18ff */
[----:B------:R-:W-:Y:S01]  /*3630*/  PLOP3.LUT P2, PT, PT, PT, PT, 0x80, 0x8 ;  /* 0x000000000008781c */ /* 0x000fe20003f4f070 */
[----:B------:R-:W-:Y:S01]  /*3640*/  ULEA UR46, UR45, UR41, 0x3 ;  /* 0x000000292d2e7291 */ /* 0x000fe2000f8e18ff */
[----:B------:R-:W-:Y:S02]  /*3650*/  PRMT R3, RZ, 0x654, R3 ;  /* 0x00000654ff037816 */ /* 0x000fe40000000003 */
[----:B------:R-:W2:Y:S01]  /*3660*/  LDS.128 R4, [R4+0x120] ;  /* 0x0001200004047984 */ /* 0x000ea20000000c00 */
[----:B-1----:R-:W-:Y:S02]  /*3670*/  @P0 SHF.L.U32 R2, R8, 0x1f, RZ ;  /* 0x0000001f08020819 */ /* 0x002fe400000006ff */
[----:B------:R-:W-:Y:S01]  /*3680*/  SHF.L.U32 R0, R11, 0x1f, RZ ;  /* 0x0000001f0b007819 */ /* 0x000fe200000006ff */
[----:B------:R-:W-:Y:S01]  /*3690*/  @!PT LDS RZ, [RZ] ;  /* 0x00000000fffff984 */ /* 0x000fe20000000800 */
[----:B------:R-:W-:Y:S01]  /*36a0*/  @!PT LDS RZ, [RZ] ;  /* 0x00000000fffff984 */ /* 0x000fe20000000800 */
[----:B------:R-:W-:Y:S01]  /*36b0*/  @!PT LDS RZ, [RZ] ;  /* 0x00000000fffff984 */ /* 0x000fe20000000800 */
[----:B------:R-:W-:Y:S01]  /*36c0*/  @!PT LDS RZ, [RZ] ;  /* 0x00000000fffff984 */ /* 0x000fe20000000800 */
[----:B------:R1:W-:Y:S06]  /*36d0*/  MEMBAR.ALL.CTA ;  /* 0x0000000000007992 */ /* 0x0003ec0000008000 */
[----:B-1----:R-:W1:Y:S02]  /*36e0*/  FENCE.VIEW.ASYNC.S ;  /* 0x00000000000073c6 */ /* 0x002e640000000000 */
[----:B-1----:R1:W-:Y:S01]  /*36f0*/  SYNCS.ARRIVE.TRANS64.RED.A1T0 RZ, [R3+URZ], RZ ;  /* 0x000000ff03ff79a7 */ /* 0x0023e200081004ff */
[----:B------:R1:W3:Y:S01]  /*3700*/  @P0 SYNCS.PHASECHK.TRANS64.TRYWAIT P2, [UR4], R2 ;  /* 0x00000002ff0005a7 */ /* 0x0002e20008041104 */
[----:B------:R-:W-:Y:S01]  /*3710*/  ULEA.HI UR4, UR45, UR45, URZ, 0x1 ;  /* 0x0000002d2d047291 */ /* 0x000fe2000f8f08ff */
[----:B--2---:R-:W-:-:S03]  /*3720*/  LOP3.LUT P1, RZ, R6, 0x1, RZ, 0xc0, !PT ;  /* 0x0000000106ff7812 */ /* 0x004fc6000782c0ff */
[----:B------:R-:W-:Y:S02]  /*3730*/  USHF.L.U32 UR5, UR4, 0x6, URZ ;  /* 0x0000000604057899 */ /* 0x000fe400080006ff */
[----:B------:R-:W-:Y:S02]  /*3740*/  ULOP3.LUT UR36, UR4, 0xffe, URZ, 0xc0, !UPT ;  /* 0x00000ffe04247892 */ /* 0x000fe4000f8ec0ff */
[----:B------:R-:W-:Y:S02]  /*3750*/  ULOP3.LUT UR4, UR5, 0xffffff80, URZ, 0xc0, !UPT ;  /* 0xffffff8005047892 */ /* 0x000fe4000f8ec0ff */
[----:B------:R-:W-:Y:S02]  /*3760*/  UIADD3 UR36, UPT, UPT, -UR36, UR45, URZ ;  /* 0x0000002d24247290 */ /* 0x000fe4000fffe1ff */
[----:B------:R-:W-:Y:S01]  /*3770*/  UIADD3 UR4, UPT, UPT, UR65, UR4, URZ ;  /* 0x0000000441047290 */ /* 0x000fe2000fffe0ff */
[----:B------:R-:W2:Y:S03]  /*3780*/  SYNCS.PHASECHK.TRANS64.TRYWAIT P0, [UR46+0xd0], R0 ;  /* 0x0000d000ff0075a7 */ /* 0x000ea6000800112e */
[----:B------:R-:W-:Y:S01]  /*3790*/  ULEA UR36, UR36, UR4, 0x14 ;  /* 0x0000000424247291 */ /* 0x000fe2000f8ea0ff */
[----:B-123--:R-:W-:Y:S11]  /*37a0*/  @!P0 BRA `(.L_x_61) ;  /* 0x0000005400888947 */ /* 0x00eff60003800000 */
.L_x_155:
[----:B------:R-:W-:Y:S01]  /*37b0*/  IADD3 R10, PT, PT, R10, 0x1, RZ ;  /* 0x000000010a0a7810 */ /* 0x000fe20007ffe0ff */
[----:B------:R-:W-:Y:S06]  /*37c0*/  BRA.U !UP4, `(.L_x_62) ;  /* 0x000000050c107547 */ /* 0x000fec000b800000 */
[----:B------:R-:W-:Y:S01]  /*37d0*/  UPLOP3.LUT UP2, UPT, UPT, UPT, UPT, 0x40, 0x4 ;  /* 0x000000000004789c */ /* 0x000fe20003f4e870 */
[----:B------:R-:W-:Y:S01]  /*37e0*/  UMOV UR38, UR64 ;  /* 0x0000004000267c82 */ /* 0x000fe20008000000 */
[----:B------:R-:W-:Y:S01]  /*37f0*/  UMOV UR37, UR47 ;  /* 0x0000002f00257c82 */ /* 0x000fe20008000000 */
[----:B------:R-:W-:-:S08]  /*3800*/  UMOV UR5, UR39 ;  /* 0x0000002700057c82 */ /* 0x000fd00008000000 */
.L_x_65:
[----:B------:R-:W-:Y:S02]  /*3810*/  UIADD3 UR38, UPT, UPT, UR38, 0x1, URZ ;  /* 0x0000000126267890 */ /* 0x000fe4000fffe0ff */
[----:B------:R-:W-:Y:S02]  /*3820*/  ULEA UR7, UR5, UR41, 0x3 ;  /* 0x0000002905077291 */ /* 0x000fe4000f8e18ff */
[----:B------:R-:W-:Y:S01]  /*3830*/  UISETP.NE.AND UP3, UPT, UR38, URZ, UPT ;  /* 0x000000ff2600728c */ /* 0x000fe2000bf65270 */
[----:B--23--:R-:W-:Y:S10]  /*3840*/  @P2 BRA `(.L_x_63) ;  /* 0x00000000000c2947 */ /* 0x00cff40003800000 */
[----:B-1----:R-:W-:Y:S04]  /*3850*/  SHF.L.U32 R2, R8, 0x1f, RZ ;  /* 0x0000001f08027819 */ /* 0x002fe800000006ff */
[----:B------:R-:W1:Y:S02]  /*3860*/  SYNCS.PHASECHK.TRANS64.TRYWAIT P0, [UR7], R2 ;  /* 0x00000002ff0075a7 */ /* 0x000e640008001107 */
[----:B-1----:R-:W-:Y:S05]  /*3870*/  @!P0 BRA `(.L_x_64) ;  /* 0x00000054006c8947 */ /* 0x002fea0003800000 */
.L_x_63:
[----:B------:R-:W-:Y:S01]  /*3880*/  UISETP.NE.AND UP0, UPT, UR37, 0x1, UPT ;  /* 0x000000012500788c */ /* 0x000fe2000bf05270 */
[----:B------:R-:W-:Y:S01]  /*3890*/  PLOP3.LUT P2, PT, PT, PT, PT, 0x80, 0x8 ;  /* 0x000000000008781c */ /* 0x000fe20003f4f070 */
[----:B------:R-:W-:Y:S02]  /*38a0*/  UIADD3 UR4, UPT, UPT, UR5, 0x1, URZ ;  /* 0x0000000105047890 */ /* 0x000fe4000fffe0ff */
[----:B------:R-:W-:Y:S02]  /*38b0*/  UIADD3 UR40, UPT, UPT, UR7, 0x20, URZ ;  /* 0x0000002007287890 */ /* 0x000fe4000fffe0ff */
[----:B------:R-:W-:Y:S01]  /*38c0*/  UISETP.NE.AND UP1, UPT, UR4, 0x4, UPT ;  /* 0x000000040400788c */ /* 0x000fe2000bf25270 */
[----:B------:R-:W-:Y:S01]  /*38d0*/  PLOP3.LUT P0, PT, PT, PT, UP0, 0x80, 0x8 ;  /* 0x000000000008781c */ /* 0x000fe20003f0f008 */
[----:B------:R-:W-:Y:S02]  /*38e0*/  UIADD3 UR37, UPT, UPT, UR37, -0x1, URZ ;  /* 0xffffffff25257890 */ /* 0x000fe4000fffe0ff */
[----:B------:R-:W-:Y:S02]  /*38f0*/  USEL UR6, URZ, 0x1, UP1 ;  /* 0x00000001ff067887 */ /* 0x000fe40008800000 */
[----:B------:R-:W-:Y:S01]  /*3900*/  USEL UR39, UR4, URZ, UP1 ;  /* 0x000000ff04277287 */ /* 0x000fe20008800000 */
[----:B------:R-:W-:Y:S01]  /*3910*/  UMOV UR7, 0x40004040 ;  /* 0x4000404000077882 */ /* 0x000fe20000000000 */
[----:B------:R-:W-:Y:S02]  /*3920*/  UMOV UR35, 0x40004040 ;  /* 0x4000404000237882 */ /* 0x000fe40000000000 */
[----:B------:R-:W-:Y:S01]  /*3930*/  @UP0 ULEA UR4, UR39, UR41, 0x3 ;  /* 0x0000002927040291 */ /* 0x000fe2000f8e18ff */
[----:B------:R-:W-:Y:S01]  /*3940*/  LOP3.LUT R8, R8, UR6, RZ, 0x3c, !PT ;  /* 0x0000000608087c12 */ /* 0x000fe2000f8e3cff */
[----:B------:R-:W-:Y:S01]  /*3950*/  ULEA UR6, UR5, UR44, 0xb ;  /* 0x0000002c05067291 */ /* 0x000fe2000f8e58ff */
[----:B------:R-:W-:Y:S02]  /*3960*/  UMOV UR33, 0x40004040 ;  /* 0x4000404000217882 */ /* 0x000fe40000000000 */
[----:B-1----:R-:W-:Y:S01]  /*3970*/  @P0 SHF.L.U32 R0, R8, 0x1f, RZ ;  /* 0x0000001f08000819 */ /* 0x002fe200000006ff */
[----:B------:R-:W-:Y:S02]  /*3980*/  UIADD3 UR34, UPT, UPT, UR6, 0x2, URZ ;  /* 0x0000000206227890 */ /* 0x000fe4000fffe0ff */
[----:B------:R-:W-:Y:S01]  /*3990*/  UIADD3 UR30, UPT, UPT, UR6, 0x4, URZ ;  /* 0x00000004061e7890 */ /* 0x000fe2000fffe0ff */
[----:B------:R2:W3:Y:S01]  /*39a0*/  @P0 SYNCS.PHASECHK.TRANS64.TRYWAIT P2, [UR4], R0 ;  /* 0x00000000ff0005a7 */ /* 0x0004e20008041104 */
[----:B------:R-:W-:Y:S02]  /*39b0*/  ULEA UR4, UR5, UR43, 0xa ;  /* 0x0000002b05047291 */ /* 0x000fe4000f8e50ff */
[----:B------:R-:W-:Y:S02]  /*39c0*/  UIADD3 UR26, UPT, UPT, UR6, 0x6, URZ ;  /* 0x00000006061a7890 */ /* 0x000fe4000fffe0ff */
        /* <DEDUP_REMOVED lines=10> */
[----:B------:R-:W-:Y:S01]  /*3a70*/  UIADD3 UR8, UPT, UPT, UR4, 0x206, URZ ;  /* 0x0000020604087890 */ /* 0x000fe2000fffe0ff */
[----:B------:R-:W-:Y:S01]  /*3a80*/  UMOV UR5, 0x40004040 ;  /* 0x4000404000057882 */ /* 0x000fe20000000000 */
[----:B------:R-:W-:Y:S01]  /*3a90*/  UMOV UR31, 0x40004040 ;  /* 0x40004040001f7882 */ /* 0x000fe20000000000 */
[----:B------:R1:W-:Y:S01]  /*3aa0*/  UTCHMMA gdesc[UR4], gdesc[UR6], tmem[UR36], tmem[UR62], idesc[UR63], UP2 ;  /* 0x00ff3e06040075ea */ /* 0x0003e20009000024 */
[----:B------:R-:W-:Y:S01]  /*3ab0*/  UPLOP3.LUT UP2, UPT, UPT, UPT, UPT, 0x80, 0x8 ;  /* 0x000000000008789c */ /* 0x000fe20003f4f070 */
[----:B------:R2:W-:Y:S01]  /*3ac0*/  UTCHMMA gdesc[UR32], gdesc[UR34], tmem[UR36], tmem[UR60], idesc[UR61], UPT ;  /* 0x00ff3c22200075ea */ /* 0x0005e2000b800024 */
[----:B------:R-:W-:Y:S01]  /*3ad0*/  UMOV UR29, 0x40004040 ;  /* 0x40004040001d7882 */ /* 0x000fe20000000000 */
[----:B------:R-:W-:Y:S01]  /*3ae0*/  UMOV UR27, 0x40004040 ;  /* 0x40004040001b7882 */ /* 0x000fe20000000000 */
        /* <DEDUP_REMOVED lines=12> */
[----:B------:R-:W-:Y:S01]  /*3bb0*/  UMOV UR9, 0x40004040 ;  /* 0x4000404000097882 */ /* 0x000fe20000000000 */
[----:B------:R2:W-:Y:S01]  /*3bc0*/  UTCHMMA gdesc[UR12], gdesc[UR14], tmem[UR36], tmem[UR50], idesc[UR51], UPT ;  /* 0x00ff320e0c0075ea */ /* 0x0005e2000b800024 */
[----:B------:R2:W-:Y:S01]  /*3bd0*/  UTCHMMA gdesc[UR8], gdesc[UR10], tmem[UR36], tmem[UR48], idesc[UR49], UPT ;  /* 0x00ff300a080075ea */ /* 0x0005e2000b800024 */
[----:B------:R2:W-:Y:S01]  /*3be0*/  UTCBAR.MULTICAST [UR40], URZ, UR42 ;  /* 0x000000ff280073e9 */ /* 0x0005e2000800082a */
[----:B-1----:R-:W-:Y:S01]  /*3bf0*/  UMOV UR5, UR39 ;  /* 0x0000002700057c82 */ /* 0x002fe20008000000 */
[----:B------:R-:W-:Y:S05]  /*3c00*/  BRA.U UP3, `(.L_x_65) ;  /* 0xfffffffd03007547 */ /* 0x000fea000b83ffff */
.L_x_62:
[----:B------:R-:W-:Y:S01]  /*3c10*/  UIADD3 UR4, UPT, UPT, UR45, 0x1, URZ ;  /* 0x000000012d047890 */ /* 0x000fe2000fffe0ff */
[C---:B------:R-:W-:Y:S01]  /*3c20*/  ISETP.NE.AND P0, PT, R10.reuse, 0x2, PT ;  /* 0x000000020a00780c */ /* 0x040fe20003f05270 */
[----:B------:R-:W-:Y:S02]  /*3c30*/  UIADD3 UR5, UPT, UPT, UR46, 0xb0, URZ ;  /* 0x000000b02e057890 */ /* 0x000fe4000fffe0ff */
[----:B------:R-:W-:Y:S01]  /*3c40*/  UISETP.NE.AND UP0, UPT, UR4, 0x4, UPT ;  /* 0x000000040400788c */ /* 0x000fe2000bf05270 */
[----:B-12---:R-:W-:Y:S02]  /*3c50*/  SEL R0, RZ, 0x1, P0 ;  /* 0x00000001ff007807 */ /* 0x006fe40000000000 */
[----:B------:R-:W-:Y:S01]  /*3c60*/  SEL R10, R10, RZ, P0 ;  /* 0x000000ff0a0a7207 */ /* 0x000fe20000000000 */
[----:B------:R-:W-:Y:S01]  /*3c70*/  USEL UR6, URZ, 0x1, UP0 ;  /* 0x00000001ff067887 */ /* 0x000fe20008000000 */
[----:B------:R-:W-:Y:S01]  /*3c80*/  LOP3.LUT R9, R9, R0, RZ, 0x3c, !PT ;  /* 0x0000000009097212 */ /* 0x000fe200078e3cff */
[----:B------:R-:W-:Y:S01]  /*3c90*/  USEL UR45, UR4, URZ, UP0 ;  /* 0x000000ff042d7287 */ /* 0x000fe20008000000 */
[----:B------:R1:W-:Y:S03]  /*3ca0*/  UTCBAR [UR5], URZ ;  /* 0x000000ff050073e9 */ /* 0x0003e600080000ff */
[----:B------:R-:W-:Y:S01]  /*3cb0*/  LOP3.LUT R11, R11, UR6, RZ, 0x3c, !PT ;  /* 0x000000060b0b7c12 */ /* 0x000fe2000f8e3cff */
[----:B------:R-:W-:Y:S07]  /*3cc0*/  @P1 BRA `(.L_x_66) ;  /* 0xfffffff800381947 */ /* 0x000fee000383ffff */
[----:B------:R-:W2:Y:S01]  /*3cd0*/  S2UR UR8, SR_CgaCtaId ;  /* 0x00000000000879c3 */ /* 0x000ea20000008800 */
[----:B------:R-:W-:Y:S01]  /*3ce0*/  ELECT P0, URZ, PT ;  /* 0x0000000000ff782f */ /* 0x000fe20003800000 */
[----:B------:R-:W-:Y:S01]  /*3cf0*/  IMAD.MOV.U32 R0, RZ, RZ, 0x1 ;  /* 0x00000001ff007424 */ /* 0x000fe200078e00ff */
[----:B------:R-:W-:Y:S01]  /*3d00*/  UIADD3 UR41, UPT, UPT, UR41, 0xd0, URZ ;  /* 0x000000d029297890 */ /* 0x000fe2000fffe0ff */
[----:B------:R-:W-:Y:S01]  /*3d10*/  SHF.L.U32 R2, R11, 0x1f, RZ ;  /* 0x0000001f0b027819 */ /* 0x000fe200000006ff */
[----:B------:R-:W-:-:S03]  /*3d20*/  UMOV UR4, 0x40 ;  /* 0x0000004000047882 */ /* 0x000fc60000000000 */
[----:B------:R-:W-:Y:S01]  /*3d30*/  UVIRTCOUNT.DEALLOC.SMPOOL 0x80 ;  /* 0x000000800000784c */ /* 0x000fe20000000000 */
[----:B--2---:R-:W-:Y:S02]  /*3d40*/  ULEA UR8, UR8, UR4, 0x18 ;  /* 0x0000000408087291 */ /* 0x004fe4000f8ec0ff */
[----:B------:R-:W-:-:S07]  /*3d50*/  ULEA UR4, UR45, UR41, 0x3 ;  /* 0x000000292d047291 */ /* 0x000fce000f8e18ff */
[----:B------:R2:W-:Y:S02]  /*3d60*/  @P0 STS.U8 [UR8+0x1c], R0 ;  /* 0x00001c00ff000988 */ /* 0x0005e40008000008 */
[----:B------:R-:W4:Y:S02]  /*3d70*/  SYNCS.PHASECHK.TRANS64.TRYWAIT P0, [UR4], R2 ;  /* 0x00000002ff0075a7 */ /* 0x000f240008001104 */
[----:B--2-4-:R-:W-:Y:S05]  /*3d80*/  @!P0 BRA `(.L_x_67) ;  /* 0x0000005000408947 */ /* 0x014fea0003800000 */
.L_x_158:
[----:B------:R-:W-:-:S04]  /*3d90*/  UIADD3 UR4, UPT, UPT, UR45, 0x1, URZ ;  /* 0x000000012d047890 */ /* 0x000fc8000fffe0ff */
[----:B------:R-:W-:-:S04]  /*3da0*/  UISETP.NE.AND UP0, UPT, UR4, 0x4, UPT ;  /* 0x000000040400788c */ /* 0x000fc8000bf05270 */
[----:B------:R-:W-:Y:S02]  /*3db0*/  USEL UR6, URZ, 0x1, UP0 ;  /* 0x00000001ff067887 */ /* 0x000fe40008000000 */
[----:B------:R-:W-:-:S04]  /*3dc0*/  USEL UR4, UR4, URZ, UP0 ;  /* 0x000000ff04047287 */ /* 0x000fc80008000000 */
[----:B-1----:R-:W-:Y:S01]  /*3dd0*/  ULEA UR5, UR4, UR41, 0x3 ;  /* 0x0000002904057291 */ /* 0x002fe2000f8e18ff */
[----:B--2---:R-:W-:-:S04]  /*3de0*/  LOP3.LUT R2, R11, UR6, RZ, 0x3c, !PT ;  /* 0x000000060b027c12 */ /* 0x004fc8000f8e3cff */
[----:B------:R-:W-:-:S04]  /*3df0*/  SHF.L.U32 R3, R2, 0x1f, RZ ;  /* 0x0000001f02037819 */ /* 0x000fc800000006ff */
[----:B------:R-:W1:Y:S02]  /*3e00*/  SYNCS.PHASECHK.TRANS64.TRYWAIT P0, [UR5], R3 ;  /* 0x00000003ff0075a7 */ /* 0x000e640008001105 */
[----:B-1----:R-:W-:Y:S05]  /*3e10*/  @!P0 BRA `(.L_x_68) ;  /* 0x0000005000348947 */ /* 0x002fea0003800000 */
.L_x_160:
        /* <DEDUP_REMOVED lines=9> */
.L_x_162:
[----:B------:R-:W-:-:S04]  /*3eb0*/  UIADD3 UR4, UPT, UPT, UR4, 0x1, URZ ;  /* 0x0000000104047890 */ /* 0x000fc8000fffe0ff */
[----:B------:R-:W-:-:S04]  /*3ec0*/  UISETP.NE.AND UP0, UPT, UR4, 0x4, UPT ;  /* 0x000000040400788c */ /* 0x000fc8000bf05270 */
[----:B------:R-:W-:Y:S02]  /*3ed0*/  USEL UR5, URZ, 0x1, UP0 ;  /* 0x00000001ff057887 */ /* 0x000fe40008000000 */
[----:B------:R-:W-:-:S04]  /*3ee0*/  USEL UR4, UR4, URZ, UP0 ;  /* 0x000000ff04047287 */ /* 0x000fc80008000000 */
[----:B------:R-:W-:Y:S01]  /*3ef0*/  ULEA UR4, UR4, UR41, 0x3 ;  /* 0x0000002904047291 */ /* 0x000fe2000f8e18ff */
[----:B------:R-:W-:-:S04]  /*3f00*/  LOP3.LUT R2, R2, UR5, RZ, 0x3c, !PT ;  /* 0x0000000502027c12 */ /* 0x000fc8000f8e3cff */
[----:B------:R-:W-:-:S04]  /*3f10*/  SHF.L.U32 R2, R2, 0x1f, RZ ;  /* 0x0000001f02027819 */ /* 0x000fc800000006ff */
[----:B------:R-:W2:Y:S02]  /*3f20*/  SYNCS.PHASECHK.TRANS64.TRYWAIT P0, [UR4], R2 ;  /* 0x00000002ff0075a7 */ /* 0x000ea40008001104 */
[----:B--2---:R-:W-:Y:S05]  /*3f30*/  @!P0 BRA `(.L_x_70) ;  /* 0x00000050001c8947 */ /* 0x004fea0003800000 */
.L_x_164:
[----:B------:R-:W-:Y:S01]  /*3f40*/  NOP ;  /* 0x0000000000007918 */ /* 0x000fe20000000000 */
[----:B-1----:R-:W1:Y:S01]  /*3f50*/  LDS R0, [UR8+0x14] ;  /* 0x00001408ff007984 */ /* 0x002e620008000800 */
[----:B------:R-:W-:Y:S01]  /*3f60*/  ULOP3.LUT UR4, UR65, 0xffff, URZ, 0xc0, !UPT ;  /* 0x0000ffff41047892 */ /* 0x000fe2000f8ec0ff */
[----:B------:R-:W-:Y:S01]  /*3f70*/  UMOV UR5, 0xffff ;  /* 0x0000ffff00057882 */ /* 0x000fe20000000000 */
[----:B------:R-:W-:Y:S02]  /*3f80*/  UMOV UR6, 0x1 ;  /* 0x0000000100067882 */ /* 0x000fe40000000000 */
[----:B------:R-:W-:-:S04]  /*3f90*/  USHF.R.U32.HI UR4, URZ, 0x5, UR4 ;  /* 0x00000005ff047899 */ /* 0x000fc80008011604 */
[----:B------:R-:W-:Y:S02]  /*3fa0*/  USHF.L.U32 UR5, UR5, UR4, URZ ;  /* 0x0000000405057299 */ /* 0x000fe400080006ff */
[----:B------:R-:W-:-:S04]  /*3fb0*/  USHF.L.U32 UR4, UR6, UR4, URZ ;  /* 0x0000000406047299 */ /* 0x000fc800080006ff */
[----:B-1----:R-:W-:-:S04]  /*3fc0*/  LOP3.LUT R0, R0, UR5, RZ, 0xc0, !PT ;  /* 0x0000000500007c12 */ /* 0x002fc8000f8ec0ff */
[----:B------:R-:W-:-:S13]  /*3fd0*/  ISETP.NE.AND P0, PT, R0, UR5, PT ;  /* 0x0000000500007c0c */ /* 0x000fda000bf05270 */
[----:B------:R-:W-:Y:S05]  /*3fe0*/  @P0 BRA `(.L_x_71) ;  /* 0x0000000000580947 */ /* 0x000fea0003800000 */
[----:B------:R-:W1:Y:S02]  /*3ff0*/  LDS R0, [UR8+0x18] ;  /* 0x00001808ff007984 */ /* 0x000e640008000800 */
[----:B-1----:R-:W-:-:S04]  /*4000*/  LOP3.LUT R0, R0, UR4, RZ, 0xc0, !PT ;  /* 0x0000000400007c12 */ /* 0x002fc8000f8ec0ff */
[----:B------:R-:W-:-:S13]  /*4010*/  ISETP.NE.AND P0, PT, R0, UR4, PT ;  /* 0x0000000400007c0c */ /* 0x000fda000bf05270 */
[----:B------:R-:W-:Y:S05]  /*4020*/  @P0 BRA `(.L_x_72) ;  /* 0x00000000003c0947 */ /* 0x000fea0003800000 */
[----:B------:R-:W1:Y:S01]  /*4030*/  S2R R2, SR_LANEID ;  /* 0x0000000000027919 */ /* 0x000e620000000000 */
[----:B------:R-:W-:-:S06]  /*4040*/  ULOP3.LUT UR5, URZ, UR5, URZ, 0x33, !UPT ;  /* 0x00000005ff057292 */ /* 0x000fcc000f8e33ff */
[----:B------:R-:W-:-:S04]  /*4050*/  IMAD.U32 R0, RZ, RZ, UR5 ;  /* 0x00000005ff007e24 */ /* 0x000fc8000f8e00ff */
[----:B------:R2:W4:Y:S02]  /*4060*/  REDUX UR7, R0 ;  /* 0x00000000000773c4 */ /* 0x0005240000000000 */
[----:B------:R1:W-:Y:S01]  /*4070*/  UTCATOMSWS.AND URZ, UR5 ;  /* 0x0000000500ff79e3 */ /* 0x0003e20008000000 */
[----:B--2---:R-:W-:Y:S01]  /*4080*/  LOP3.LUT R0, RZ, UR4, RZ, 0x33, !PT ;  /* 0x00000004ff007c12 */ /* 0x004fe2000f8e33ff */
[----:B------:R-:W-:Y:S02]  /*4090*/  VOTEU.ANY UR4, UPT, PT ;  /* 0x0000000000047886 */ /* 0x000fe400038e0100 */
[----:B------:R-:W-:Y:S02]  /*40a0*/  UFLO.U32 UR4, UR4 ;  /* 0x00000004000472bd */ /* 0x000fe400080e0000 */
[----:B------:R-:W2:Y:S04]  /*40b0*/  REDUX UR6, R0 ;  /* 0x00000000000673c4 */ /* 0x000ea80000000000 */
[----:B-1----:R-:W-:-:S02]  /*40c0*/  ISETP.EQ.U32.AND P0, PT, R2, UR4, PT ;  /* 0x0000000402007c0c */ /* 0x002fc4000bf02070 */
[----:B----4-:R-:W-:-:S11]  /*40d0*/  MOV R2, UR7 ;  /* 0x0000000700027c02 */ /* 0x010fd60008000f00 */
[----:B------:R1:W-:Y:S01]  /*40e0*/  @P0 ATOMS.AND RZ, [UR8+0x14], R2 ;  /* 0x00001402ffff098c */ /* 0x0003e2000a800008 */
[----:B--2---:R-:W-:-:S05]  /*40f0*/  IMAD.U32 R0, RZ, RZ, UR6 ;  /* 0x00000006ff007e24 */ /* 0x004fca000f8e00ff */
[----:B------:R1:W-:Y:S01]  /*4100*/  @P0 ATOMS.AND RZ, [UR8+0x18], R0 ;  /* 0x00001800ffff098c */ /* 0x0003e2000a800008 */
[----:B------:R-:W-:Y:S05]  /*4110*/  BRA `(.L_x_73) ;  /* 0x0000000000147947 */ /* 0x000fea0003800000 */
.L_x_72:
[----:B------:R-:W-:Y:S02]  /*4120*/  MOV R2, 0x4140 ;  /* 0x0000414000027802 */ /* 0x000fe40000000f00 */
[----:B---3-5:R-:W-:Y:S05]  /*4130*/  CALL.REL.NOINC `($__internal_0_$__cuda_sm10x_tcgen05_guardrail_trap_col_being_dealloced_not_returned_by_alloc) ;  /* 0x0000005400047944 */ /* 0x028fea0003c00000 */
[----:B------:R-:W-:Y:S05]  /*4140*/  BRA `(.L_x_73) ;  /* 0x0000000000087947 */ /* 0x000fea0003800000 */
.L_x_71:
[----:B------:R-:W-:Y:S02]  /*4150*/  MOV R2, 0x4170 ;  /* 0x0000417000027802 */ /* 0x000fe40000000f00 */
[----:B---3-5:R-:W-:Y:S05]  /*4160*/  CALL.REL.NOINC `($__internal_2_$__cuda_sm10x_tcgen05_guardrail_trap_unallocated_columns_being_dealloced) ;  /* 0x0000005400107944 */ /* 0x028fea0003c00000 */
.L_x_73:
[----:B------:R-:W-:Y:S01]  /*4170*/  NOP ;  /* 0x0000000000007918 */ /* 0x000fe20000000000 */
[----:B------:R-:W-:Y:S05]  /*4180*/  EXIT ;  /* 0x000000000000794d */ /* 0x000fea0003800000 */
.L_x_55:
[----:B------:R-:W-:-:S09]  /*4190*/  UISETP.NE.OR UP0, UPT, UR18, 0x3, !UP3 ;  /* 0x000000031200788c */ /* 0x000fd2000df05670 */
[----:B------:R-:W-:Y:S05]  /*41a0*/  BRA.U UP0, `(.L_x_74) ;  /* 0x0000001100807547 */ /* 0x000fea000b800000 */
[----:B------:R-:W2:Y:S01]  /*41b0*/  LDCU.64 UR4, c[0x0][0x888] ;  /* 0x00011100ff0477ac */ /* 0x000ea20008000a00 */
[----:B------:R-:W3:Y:S01]  /*41c0*/  LDC.64 R12, c[0x0][0x348] ;  /* 0x0000d200ff0c7b82 */ /* 0x000ee20000000a00 */
[----:B------:R-:W-:Y:S02]  /*41d0*/  HFMA2 R9, -RZ, RZ, 0, 0 ;  /* 0x00000000ff097431 */ /* 0x000fe400000001ff */
[----:B------:R-:W-:Y:S01]  /*41e0*/  IMAD.MOV.U32 R11, RZ, RZ, 0x1 ;  /* 0x00000001ff0b7424 */ /* 0x000fe200078e00ff */
[----:B------:R-:W4:Y:S01]  /*41f0*/  LDCU UR38, c[0x0][0x370] ;  /* 0x00006e00ff2677ac */ /* 0x000f220008000800 */
[----:B------:R-:W-:Y:S01]  /*4200*/  IMAD.MOV.U32 R10, RZ, RZ, RZ ;  /* 0x000000ffff0a7224 */ /* 0x000fe200078e00ff */
[----:B------:R-:W-:Y:S01]  /*4210*/  MOV R3, 0x1000 ;  /* 0x0000100000037802 */ /* 0x000fe20000000f00 */
[----:B------:R-:W4:Y:S01]  /*4220*/  LDCU.128 UR48, c[0x0][0xb10] ;  /* 0x00016200ff3077ac */ /* 0x000f220008000c00 */
[----:B------:R-:W1:Y:S01]  /*4230*/  LDCU UR37, c[0x0][0x374] ;  /* 0x00006e80ff2577ac */ /* 0x000e620008000800 */
[----:B------:R-:W1:Y:S01]  /*4240*/  LDCU.64 UR30, c[0x0][0x890] ;  /* 0x00011200ff1e77ac */ /* 0x000e620008000a00 */
[----:B------:R-:W1:Y:S01]  /*4250*/  LDCU UR15, c[0x0][0xb0c] ;  /* 0x00016180ff0f77ac */ /* 0x000e620008000800 */
[----:B--2---:R-:W-:Y:S01]  /*4260*/  UISETP.NE.U32.AND UP0, UPT, UR4, URZ, UPT ;  /* 0x000000ff0400728c */ /* 0x004fe2000bf05070 */
[----:B------:R-:W2:Y:S01]  /*4270*/  LDCU UR44, c[0x0][0xb20] ;  /* 0x00016400ff2c77ac */ /* 0x000ea20008000800 */
[----:B------:R-:W2:Y:S01]  /*4280*/  LDCU UR4, c[0x0][0xb30] ;  /* 0x00016600ff0477ac */ /* 0x000ea20008000800 */
[----:B------:R-:W-:Y:S01]  /*4290*/  UMOV UR21, 0x400 ;  /* 0x0000040000157882 */ /* 0x000fe20000000000 */
[----:B----4-:R-:W-:-:S02]  /*42a0*/  UIMAD.WIDE.U32 UR6, UR38, UR48, URZ ;  /* 0x00000030260672a5 */ /* 0x010fc4000f8e00ff */
[----:B-1----:R-:W-:Y:S02]  /*42b0*/  UIMAD.WIDE.U32 UR8, UR37, UR51, URZ ;  /* 0x00000033250872a5 */ /* 0x002fe4000f8e00ff */
[----:B------:R-:W-:Y:S02]  /*42c0*/  ULEA UR21, UR47, UR21, 0x18 ;  /* 0x000000152f157291 */ /* 0x000fe4000f8ec0ff */
[----:B------:R-:W-:Y:S02]  /*42d0*/  USEL UR39, URZ, 0x1, UP6 ;  /* 0x00000001ff277887 */ /* 0x000fe4000b000000 */
[----:B------:R-:W-:Y:S02]  /*42e0*/  UISETP.NE.U32.AND UP6, UPT, UR30, URZ, UPT ;  /* 0x000000ff1e00728c */ /* 0x000fe4000bfc5070 */
[----:B------:R-:W-:Y:S02]  /*42f0*/  UIADD3 UR40, UPT, UPT, UR21, 0x58, URZ ;  /* 0x0000005815287890 */ /* 0x000fe4000fffe0ff */
[----:B------:R-:W-:-:S02]  /*4300*/  UISETP.NE.AND.EX UP5, UPT, UR5, URZ, UPT, UP0 ;  /* 0x000000ff0500728c */ /* 0x000fc4000bfa5300 */
[----:B------:R-:W-:Y:S01]  /*4310*/  UISETP.NE.AND UP0, UPT, UR42, 0x1, UPT ;  /* 0x000000012a00788c */ /* 0x000fe2000bf05270 */
[----:B------:R-:W-:Y:S01]  /*4320*/  UMOV UR6, UR7 ;  /* 0x0000000700067c82 */ /* 0x000fe20008000000 */
[----:B------:R-:W-:Y:S01]  /*4330*/  UMOV UR41, UR9 ;  /* 0x0000000900297c82 */ /* 0x000fe20008000000 */
[----:B------:R-:W-:Y:S02]  /*4340*/  UISETP.NE.AND UP0, UPT, UR15, 0x1, UPT ;  /* 0x000000010f00788c */ /* 0x000fe4000bf05270 */
[----:B------:R-:W-:Y:S02]  /*4350*/  UPLOP3.LUT UP4, UPT, UPT, UPT, UPT, 0x40, 0x4 ;  /* 0x000000000004789c */ /* 0x000fe40003f8e870 */
[----:B------:R-:W-:Y:S01]  /*4360*/  UISETP.GE.AND UP2, UPT, UR42, 0x1, UPT ;  /* 0x000000012a00788c */ /* 0x000fe2000bf46270 */
[----:B------:R-:W1:Y:S01]  /*4370*/  LDCU.64 UR22, c[0x0][0xb28] ;  /* 0x00016500ff1677ac */ /* 0x000e620008000a00 */
[----:B------:R-:W-:Y:S02]  /*4380*/  UISETP.NE.AND.EX UP6, UPT, UR31, URZ, UPT, UP6 ;  /* 0x000000ff1f00728c */ /* 0x000fe4000bfc5360 */
[----:B------:R-:W-:-:S02]  /*4390*/  UIADD3 UR33, UPT, UPT, UR21, 0x40, URZ ;  /* 0x0000004015217890 */ /* 0x000fc4000fffe0ff */
[----:B------:R-:W-:Y:S02]  /*43a0*/  UIADD3 UR25, UPT, UPT, UR21, 0x48, URZ ;  /* 0x0000004815197890 */ /* 0x000fe4000fffe0ff */
[----:B------:R-:W-:Y:S02]  /*43b0*/  UIADD3 UR17, UPT, UPT, UR21, 0x50, URZ ;  /* 0x0000005015117890 */ /* 0x000fe4000fffe0ff */
[----:B------:R-:W-:Y:S02]  /*43c0*/  UPRMT UR40, UR47, 0x654, UR40 ;  /* 0x000006542f287896 */ /* 0x000fe40008000028 */
[----:B------:R-:W-:Y:S02]  /*43d0*/  USHF.R.U32.HI UR43, URZ, UR49, UR6 ;  /* 0x00000031ff2b7299 */ /* 0x000fe40008011606 */
[----:B--2---:R-:W-:Y:S02]  /*43e0*/  USHF.R.U32.HI UR41, URZ, UR44, UR41 ;  /* 0x0000002cff297299 */ /* 0x004fe40008011629 */
[----:B------:R-:W-:-:S02]  /*43f0*/  UISETP.NE.AND UP0, UPT, UR50, 0x1, UPT ;  /* 0x000000013200788c */ /* 0x000fc4000bf05270 */
[----:B---3--:R-:W-:-:S11]  /*4400*/  UISETP.NE.AND UP3, UPT, UR4, 0x1, UPT ;  /* 0x000000010400788c */ /* 0x008fd6000bf65270 */
.L_x_85:
[C---:B------:R-:W-:Y:S02]  /*4410*/  LEA R8, R10.reuse, UR21, 0x3 ;  /* 0x000000150a087c11 */ /* 0x040fe4000f8e18ff */
[----:B------:R-:W-:Y:S02]  /*4420*/  SHF.L.U32 R0, R9, 0x1f, RZ ;  /* 0x0000001f09007819 */ /* 0x000fe400000006ff */
[----:B------:R-:W-:Y:S02]  /*4430*/  LEA R4, R10, UR21, 0x4 ;  /* 0x000000150a047c11 */ /* 0x000fe4000f8e20ff */
[----:B--2---:R-:W2:Y:S02]  /*4440*/  SYNCS.PHASECHK.TRANS64.TRYWAIT P0, [R8+URZ+0x90], R0 ;  /* 0x00009000080075a7 */ /* 0x004ea400080011ff */
[----:B--2---:R-:W-:Y:S05]  /*4450*/  @!P0 BRA `(.L_x_75) ;  /* 0x0000004800ec8947 */ /* 0x004fea0003800000 */
.L_x_165:
[----:B------:R-:W3:Y:S01]  /*4460*/  LDS.128 R4, [R4+0x120] ;  /* 0x0001200004047984 */ /* 0x000ee20000000c00 */
[----:B------:R-:W-:Y:S01]  /*4470*/  UISETP.GE.AND UP0, UPT, UR42, 0x1, UPT ;  /* 0x000000012a00788c */ /* 0x000fe2000bf06270 */
[----:B------:R-:W-:Y:S01]  /*4480*/  @!PT LDS RZ, [RZ] ;  /* 0x00000000fffff984 */ /* 0x000fe20000000800 */
[----:B------:R-:W-:Y:S01]  /*4490*/  @!PT LDS RZ, [RZ] ;  /* 0x00000000fffff984 */ /* 0x000fe20000000800 */
[----:B------:R-:W-:Y:S01]  /*44a0*/  @!PT LDS RZ, [RZ] ;  /* 0x00000000fffff984 */ /* 0x000fe20000000800 */
[----:B------:R-:W-:Y:S01]  /*44b0*/  @!PT LDS RZ, [RZ] ;  /* 0x00000000fffff984 */ /* 0x000fe20000000800 */
[----:B------:R4:W-:Y:S06]  /*44c0*/  MEMBAR.ALL.CTA ;  /* 0x0000000000007992 */ /* 0x0009ec0000008000 */
[----:B----4-:R-:W4:Y:S01]  /*44d0*/  FENCE.VIEW.ASYNC.S ;  /* 0x00000000000073c6 */ /* 0x010f220000000000 */
[----:B---3--:R-:W-:Y:S11]  /*44e0*/  LOP3.LUT P0, RZ, R6, 0x1, RZ, 0xc0, !PT ;  /* 0x0000000106ff7812 */ /* 0x008ff6000780c0ff */
[----:B------:R-:W-:Y:S02]  /*44f0*/  @!UPT UIADD3 URZ, UPT, UPT, URZ, URZ, URZ ;  /* 0x000000fffffff290 */ /* 0x000fe4000fffe0ff */
[----:B----4-:R-:W-:Y:S01]  /*4500*/  VOTEU.ANY UP2, P0 ;  /* 0x0000000000ff7886 */ /* 0x010fe20000040100 */
[----:B------:R-:W-:Y:S11]  /*4510*/  PLOP3.LUT P0, PT, PT, PT, UP2, 0x80, 0x8 ;  /* 0x000000000008781c */ /* 0x000ff60003f0f028 */
[----:B------:R-:W-:Y:S02]  /*4520*/  @!UPT UIADD3 URZ, UPT, UPT, URZ, URZ, URZ ;  /* 0x000000fffffff290 */ /* 0x000fe4000fffe0ff */
[----:B--2---:R-:W-:Y:S02]  /*4530*/  @P0 SHF.R.U32.HI R0, RZ, 0x10, R5 ;  /* 0x00000010ff000819 */ /* 0x004fe40000011605 */
[----:B------:R-:W-:Y:S02]  /*4540*/  @P0 MOV R2, R4 ;  /* 0x0000000400020202 */ /* 0x000fe40000000f00 */
[----:B------:R-:W-:Y:S01]  /*4550*/  @P0 R2UR UR4, R0 ;  /* 0x00000000000402ca */ /* 0x000fe200000e0000 */
[----:B------:R-:W-:Y:S01]  /*4560*/  VIADD R0, R8, 0xa0 ;  /* 0x000000a008007836 */ /* 0x000fe20000000000 */
[----:B------:R-:W-:Y:S02]  /*4570*/  @P0 LOP3.LUT R4, R5, 0xffff, RZ, 0xc0, !PT ;  /* 0x0000ffff05040812 */ /* 0x000fe400078ec0ff */
[----:B------:R-:W-:Y:S02]  /*4580*/  @P0 R2UR UR6, R2 ;  /* 0x00000000020602ca */ /* 0x000fe400000e0000 */
[----:B------:R-:W-:Y:S02]  /*4590*/  PRMT R0, RZ, 0x654, R0 ;  /* 0x00000654ff007816 */ /* 0x000fe40000000000 */
[----:B------:R-:W-:Y:S02]  /*45a0*/  @P0 R2UR UR5, R4 ;  /* 0x00000000040502ca */ /* 0x000fe400000e0000 */
[----:B------:R2:W-:Y:S03]  /*45b0*/  SYNCS.ARRIVE.TRANS64.RED.A1T0 RZ, [R0+URZ], RZ ;  /* 0x000000ff00ff79a7 */ /* 0x0005e600081004ff */
[----:B------:R-:W-:Y:S04]  /*45c0*/  @UP2 UMOV UR29, UR4 ;  /* 0x00000004001d2c82 */ /* 0x000fe80008000000 */
[----:B------:R-:W-:Y:S04]  /*45d0*/  @UP2 UMOV UR14, UR6 ;  /* 0x00000006000e2c82 */ /* 0x000fe80008000000 */
[----:B------:R-:W-:Y:S01]  /*45e0*/  @UP2 UMOV UR13, UR5 ;  /* 0x00000005000d2c82 */ /* 0x000fe20008000000 */
[----:B------:R-:W-:Y:S05]  /*45f0*/  BRA.U !UP0, `(.L_x_76) ;  /* 0x0000000108c07547 */ /* 0x000fea000b800000 */
[----:B------:R-:W-:Y:S02]  /*4600*/  UIMAD.WIDE.U32 UR18, UR13, UR51, URZ ;  /* 0x000000330d1272a5 */ /* 0x000fe4000f8e00ff */
[----:B------:R-:W-:Y:S02]  /*4610*/  UP2UR UR16, UPR, URZ, 0x4 ;  /* 0x00000004ff107883 */ /* 0x000fe40008000000 */
[----:B------:R-:W-:Y:S02]  /*4620*/  UISETP.NE.AND UP2, UPT, UR50, 0x1, UPT ;  /* 0x000000013200788c */ /* 0x000fe4000bf45270 */
[----:B------:R-:W-:Y:S02]  /*4630*/  UIMAD.WIDE.U32 UR26, UR14, UR48, URZ ;  /* 0x000000300e1a72a5 */ /* 0x000fe4000f8e00ff */
[----:B------:R-:W-:Y:S02]  /*4640*/  USEL UR4, UR37, UR41, !UP2 ;  /* 0x0000002925047287 */ /* 0x000fe4000d000000 */
[----:B------:R-:W-:Y:S02]  /*4650*/  UISETP.NE.AND UP0, UPT, UR15, 0x1, UPT ;  /* 0x000000010f00788c */ /* 0x000fe4000bf05270 */
[----:B------:R-:W-:Y:S02]  /*4660*/  UP2UR UR20, UPR, URZ, 0x2 ;  /* 0x00000002ff147883 */ /* 0x000fe40008000000 */
[----:B------:R-:W-:Y:S02]  /*4670*/  UISETP.NE.AND UP1, UPT, UR42, 0x1, UPT ;  /* 0x000000012a00788c */ /* 0x000fe4000bf25270 */
[----:B-1----:R-:W-:Y:S02]  /*4680*/  UIMAD.WIDE.U32 UR8, UR4, UR22, URZ ;  /* 0x00000016040872a5 */ /* 0x002fe4000f8e00ff */
[----:B------:R-:W-:Y:S01]  /*4690*/  USEL UR7, UR38, UR43, !UP0 ;  /* 0x0000002b26077287 */ /* 0x000fe2000c000000 */
[----:B------:R-:W-:Y:S02]  /*46a0*/  UMOV UR5, UR19 ;  /* 0x0000001300057c82 */ /* 0x000fe40008000000 */
[----:B------:R-:W-:Y:S02]  /*46b0*/  USHF.R.U32.HI UR6, URZ, UR44, UR5 ;  /* 0x0000002cff067299 */ /* 0x000fe40008011605 */
[----:B------:R-:W-:Y:S02]  /*46c0*/  UIMAD.WIDE.U32 UR10, UR7, UR22, URZ ;  /* 0x00000016070a72a5 */ /* 0x000fe4000f8e00ff */
[----:B------:R-:W-:Y:S02]  /*46d0*/  USEL UR6, UR13, UR6, !UP2 ;  /* 0x000000060d067287 */ /* 0x000fe4000d000000 */
[----:B------:R-:W-:Y:S01]  /*46e0*/  UISETP.NE.AND UP2, UPT, UR16, URZ, UPT ;  /* 0x000000ff1000728c */ /* 0x000fe2000bf45270 */
[----:B------:R-:W-:Y:S02]  /*46f0*/  UMOV UR5, UR27 ;  /* 0x0000001b00057c82 */ /* 0x000fe40008000000 */
[----:B------:R-:W-:Y:S03]  /*4700*/  USHF.R.U32.HI UR12, URZ, UR49, UR5 ;  /* 0x00000031ff0c7299 */ /* 0x000fe60008011605 */
[----:B------:R-:W-:Y:S02]  /*4710*/  UMOV UR5, UR9 ;  /* 0x0000000900057c82 */ /* 0x000fe40008000000 */
[----:B------:R-:W-:Y:S03]  /*4720*/  @UP1 USHF.R.U32.HI UR4, URZ, UR23, UR5 ;  /* 0x00000017ff041299 */ /* 0x000fe60008011605 */
[----:B------:R-:W-:Y:S01]  /*4730*/  UMOV UR5, UR11 ;  /* 0x0000000b00057c82 */ /* 0x000fe20008000000 */
[----:B------:R-:W-:Y:S02]  /*4740*/  UIMAD UR4, UR42, UR4, URZ ;  /* 0x000000042a0472a4 */ /* 0x000fe4000f8e02ff */
[----:B------:R-:W-:Y:S02]  /*4750*/  @UP1 USHF.R.U32.HI UR7, URZ, UR23, UR5 ;  /* 0x00000017ff071299 */ /* 0x000fe40008011605 */
[----:B------:R-:W-:Y:S02]  /*4760*/  USEL UR5, UR14, UR12, !UP0 ;  /* 0x0000000c0e057287 */ /* 0x000fe4000c000000 */
[----:B------:R-:W-:Y:S02]  /*4770*/  UIMAD.WIDE.U32 UR10, UR6, UR22, URZ ;  /* 0x00000016060a72a5 */ /* 0x000fe4000f8e00ff */
[----:B------:R-:W-:Y:S02]  /*4780*/  UIMAD UR8, UR42, UR7, URZ ;  /* 0x000000072a0872a4 */ /* 0x000fe4000f8e02ff */
[----:B------:R-:W-:Y:S03]  /*4790*/  UISETP.GE.AND UP0, UPT, UR6, UR4, UPT ;  /* 0x000000040600728c */ /* 0x000fe6000bf06270 */
[----:B------:R-:W-:Y:S01]  /*47a0*/  UMOV UR4, UR11 ;  /* 0x0000000b00047c82 */ /* 0x000fe20008000000 */
[----:B------:R-:W-:Y:S02]  /*47b0*/  UISETP.GE.OR UP0, UPT, UR5, UR8, UP0 ;  /* 0x000000080500728c */ /* 0x000fe40008706670 */
[----:B------:R-:W-:Y:S02]  /*47c0*/  USHF.R.U32.HI UR4, URZ, UR23, UR4 ;  /* 0x00000017ff047299 */ /* 0x000fe40008011604 */
[----:B------:R-:W-:Y:S02]  /*47d0*/  UIMAD.WIDE.U32 UR8, UR5, UR22, URZ ;  /* 0x00000016050872a5 */ /* 0x000fe4000f8e00ff */
[----:B------:R-:W-:Y:S04]  /*47e0*/  USEL UR10, UR6, UR4, !UP1 ;  /* 0x00000004060a7287 */ /* 0x000fe8000c800000 */
[----:B------:R-:W-:Y:S01]  /*47f0*/  UIADD3 UR11, UPT, UPT, -UR10, URZ, URZ ;  /* 0x000000ff0a0b7290 */ /* 0x000fe2000fffe1ff */
[----:B------:R-:W-:Y:S02]  /*4800*/  @!UP0 UMOV UR4, UR9 ;  /* 0x0000000900048c82 */ /* 0x000fe40008000000 */
[----:B------:R-:W-:Y:S02]  /*4810*/  @!UP0 USHF.R.U32.HI UR4, URZ, UR23, UR4 ;  /* 0x00000017ff048299 */ /* 0x000fe40008011604 */
[----:B------:R-:W-:Y:S02]  /*4820*/  UIMAD UR8, UR42, UR11, UR6 ;  /* 0x0000000b2a0872a4 */ /* 0x000fe4000f8e0206 */
[----:B------:R-:W-:Y:S02]  /*4830*/  @!UP0 USEL UR4, UR5, UR4, !UP1 ;  /* 0x0000000405048287 */ /* 0x000fe4000c800000 */
[----:B------:R-:W-:Y:S02]  /*4840*/  UISETP.NE.AND UP1, UPT, UR20, URZ, UPT ;  /* 0x000000ff1400728c */ /* 0x000fe4000bf25270 */
[----:B------:R-:W-:Y:S02]  /*4850*/  @!UP0 UIMAD UR8, UR7, UR8, UR4 ;  /* 0x00000008070882a4 */ /* 0x000fe4000f8e0204 */
[----:B------:R-:W-:Y:S02]  /*4860*/  @!UP0 UIADD3 UR9, UPT, UPT, UR10, -UR4, URZ ;  /* 0x800000040a098290 */ /* 0x000fe4000fffe0ff */
[----:B------:R-:W-:Y:S02]  /*4870*/  UIADD3 UR4, UPT, UPT, -UR5, URZ, URZ ;  /* 0x000000ff05047290 */ /* 0x000fe4000fffe1ff */
[----:B------:R-:W-:Y:S02]  /*4880*/  UIADD3 UR7, UPT, UPT, -UR6, URZ, URZ ;  /* 0x000000ff06077290 */ /* 0x000fe4000fffe1ff */
[----:B------:R-:W-:Y:S02]  /*4890*/  @!UP0 UIMAD UR6, UR9, UR42, UR5 ;  /* 0x0000002a090682a4 */ /* 0x000fe4000f8e0205 */
[----:B------:R-:W-:Y:S02]  /*48a0*/  UIMAD UR14, UR15, UR4, UR14 ;  /* 0x000000040f0e72a4 */ /* 0x000fe4000f8e020e */
[----:B------:R-:W-:Y:S01]  /*48b0*/  UIMAD UR13, UR50, UR7, UR13 ;  /* 0x00000007320d72a4 */ /* 0x000fe2000f8e020d */
[----:B------:R-:W-:Y:S02]  /*48c0*/  @!UP0 UMOV UR5, UR8 ;  /* 0x0000000800058c82 */ /* 0x000fe40008000000 */
[----:B------:R-:W-:Y:S02]  /*48d0*/  UIMAD UR14, UR5, UR15, UR14 ;  /* 0x0000000f050e72a4 */ /* 0x000fe4000f8e020e */
[----:B------:R-:W-:Y:S11]  /*48e0*/  UIMAD UR13, UR6, UR50, UR13 ;  /* 0x00000032060d72a4 */ /* 0x000ff6000f8e020d */
[----:B------:R-:W-:Y:S01]  /*48f0*/  @!UPT UIADD3 URZ, UPT, UPT, URZ, URZ, URZ ;  /* 0x000000fffffff290 */ /* 0x000fe2000fffe0ff */
.L_x_76:
[----:B------:R-:W3:Y:S01]  /*4900*/  @!UP3 LDCU.128 UR8, c[0x0][0xb10] ;  /* 0x00016200ff08b7ac */ /* 0x000ee20008000c00 */
[----:B------:R-:W-:Y:S02]  /*4910*/  ISETP.NE.U32.AND P0, PT, RZ, UR30, PT ;  /* 0x0000001eff007c0c */ /* 0x000fe4000bf05070 */
[----:B------:R-:W-:Y:S02]  /*4920*/  SHF.L.U32 R4, R11, 0x1f, RZ ;  /* 0x0000001f0b047819 */ /* 0x000fe400000006ff */
[----:B------:R-:W-:Y:S01]  /*4930*/  ISETP.NE.AND.EX P0, PT, RZ, UR31, PT, P0 ;  /* 0x0000001fff007c0c */ /* 0x000fe2000bf05300 */
[----:B------:R-:W4:Y:S01]  /*4940*/  @!UP3 LDCU UR5, c[0x0][0xb0c] ;  /* 0x00016180ff05b7ac */ /* 0x000f220008000800 */
[----:B------:R-:W-:Y:S02]  /*4950*/  USHF.L.U32 UR35, UR24, 0x6, URZ ;  /* 0x0000000618237899 */ /* 0x000fe400080006ff */
[----:B------:R-:W-:Y:S02]  /*4960*/  USHF.L.U32 UR34, UR28, 0x7, URZ ;  /* 0x000000071c227899 */ /* 0x000fe400080006ff */
[----:B---3--:R-:W-:Y:S07]  /*4970*/  UIMAD.WIDE.U32 UR6, UR14, UR8, URZ ;  /* 0x000000080e0672a5 */ /* 0x008fee000f8e00ff */
[----:B------:R-:W-:Y:S01]  /*4980*/  @!UP3 UMOV UR4, UR7 ;  /* 0x000000070004bc82 */ /* 0x000fe20008000000 */
[----:B----4-:R-:W-:Y:S02]  /*4990*/  @!UP3 UISETP.NE.AND UP0, UPT, UR5, 0x1, UPT ;  /* 0x000000010500b88c */ /* 0x010fe4000bf05270 */
[----:B------:R-:W-:Y:S02]  /*49a0*/  @!UP3 USHF.R.U32.HI UR4, URZ, UR9, UR4 ;  /* 0x00000009ff04b299 */ /* 0x000fe40008011604 */
[----:B------:R-:W-:Y:S02]  /*49b0*/  UIMAD.WIDE.U32 UR6, UR13, UR11, URZ ;  /* 0x0000000b0d0672a5 */ /* 0x000fe4000f8e00ff */
[----:B------:R-:W-:Y:S02]  /*49c0*/  @!UP3 USEL UR8, UR14, UR4, !UP0 ;  /* 0x000000040e08b287 */ /* 0x000fe4000c000000 */
[----:B------:R-:W-:Y:S03]  /*49d0*/  @!UP3 UISETP.NE.AND UP0, UPT, UR10, 0x1, UPT ;  /* 0x000000010a00b88c */ /* 0x000fe6000bf05270 */
[----:B------:R-:W-:Y:S02]  /*49e0*/  @!UP3 UMOV UR6, UR7 ;  /* 0x000000070006bc82 */ /* 0x000fe40008000000 */
[----:B------:R-:W3:Y:S02]  /*49f0*/  @!UP3 LDCU UR4, c[0x0][0xb20] ;  /* 0x00016400ff04b7ac */ /* 0x000ee40008000800 */
[----:B---3--:R-:W-:Y:S04]  /*4a00*/  @!UP3 USHF.R.U32.HI UR6, URZ, UR4, UR6 ;  /* 0x00000004ff06b299 */ /* 0x008fe80008011606 */
[----:B------:R-:W-:Y:S04]  /*4a10*/  @!UP3 USEL UR6, UR13, UR6, !UP0 ;  /* 0x000000060d06b287 */ /* 0x000fe8000c000000 */
[----:B------:R-:W-:Y:S02]  /*4a20*/  @!UP3 UIADD3 UR4, UPT, UPT, -UR8, UR6, URZ ;  /* 0x000000060804b290 */ /* 0x000fe4000fffe1ff */
[----:B------:R-:W-:Y:S02]  /*4a30*/  @!UP3 UIADD3 UR6, UPT, UPT, UR8, -UR6, URZ ;  /* 0x800000060806b290 */ /* 0x000fe4000fffe0ff */
[----:B------:R-:W-:Y:S02]  /*4a40*/  @!UP3 UIMAD UR14, UR4, UR5, UR14 ;  /* 0x00000005040eb2a4 */ /* 0x000fe4000f8e020e */
[----:B------:R-:W-:Y:S01]  /*4a50*/  @!UP3 UIMAD UR13, UR6, UR10, UR13 ;  /* 0x0000000a060db2a4 */ /* 0x000fe2000f8e020d */
[----:B------:R-:W-:Y:S11]  /*4a60*/  BRA.U UP4, `(.L_x_77) ;  /* 0x0000000104107547 */ /* 0x000ff6000b800000 */
[----:B------:R-:W-:Y:S04]  /*4a70*/  MOV R2, UR39 ;  /* 0x0000002700027c02 */ /* 0x000fe80008000f00 */
[----:B------:R-:W-:Y:S04]  /*4a80*/  SHF.L.U32 R2, R2, 0x1f, RZ ;  /* 0x0000001f02027819 */ /* 0x000fe800000006ff */
[----:B------:R-:W3:Y:S02]  /*4a90*/  SYNCS.PHASECHK.TRANS64.TRYWAIT P1, [UR21+0x88], R2 ;  /* 0x00008802ff0075a7 */ /* 0x000ee40008021115 */
[----:B---3--:R-:W-:Y:S05]  /*4aa0*/  @!P1 BRA `(.L_x_78) ;  /* 0x00000044006c9947 */ /* 0x008fea0003800000 */
.L_x_77:
[----:B------:R-:W-:Y:S05]  /*4ab0*/  BRA.U !UP6, `(.L_x_79) ;  /* 0x000000010e387547 */ /* 0x000fea000b800000 */
[----:B------:R-:W-:Y:S01]  /*4ac0*/  UPLOP3.LUT UP1, UPT, UPT, UPT, UP5, 0x80, 0x8 ;  /* 0x000000000008789c */ /* 0x000fe20003f2f050 */
[----:B--2---:R-:W-:Y:S01]  /*4ad0*/  HFMA2 R0, -RZ, RZ, 0, 5.9604644775390625e-08 ;  /* 0x00000001ff007431 */ /* 0x004fe200000001ff */
[----:B------:R-:W2:Y:S01]  /*4ae0*/  LDCU.64 UR8, c[0x0][0x358] ;  /* 0x00006b00ff0877ac */ /* 0x000ea20008000a00 */
[----:B------:R-:W-:Y:S03]  /*4af0*/  IMAD.MOV.U32 R45, RZ, RZ, 0x1 ;  /* 0x00000001ff2d7424 */ /* 0x000fe600078e00ff */
[----:B------:R-:W-:Y:S05]  /*4b00*/  PLOP3.LUT P1, PT, PT, PT, UP1, 0x80, 0x8 ;  /* 0x000000000008781c */ /* 0x000fea0003f2f018 */
[----:B------:R-:W3:Y:S01]  /*4b10*/  @UP1 LDCU.64 UR4, c[0x0][0x888] ;  /* 0x00011100ff0417ac */ /* 0x000ee20008000a00 */
[----:B------:R-:W-:Y:S07]  /*4b20*/  @UP1 UIMAD UR6, UR36, UR30, URZ ;  /* 0x0000001e240612a4 */ /* 0x000fee000f8e02ff */
[----:B------:R-:W-:Y:S01]  /*4b30*/  @!P1 PRMT R45, R0, 0x7610, R45 ;  /* 0x00007610002d9816 */ /* 0x000fe2000000002d */
[----:B---3--:R-:W-:Y:S06]  /*4b40*/  @UP1 UIMAD.WIDE UR4, UR6, 0x4, UR4 ;  /* 0x00000004060418a5 */ /* 0x008fec000f8e0204 */
[----:B------:R-:W-:Y:S01]  /*4b50*/  IMAD.U32 R6, RZ, RZ, UR4 ;  /* 0x00000004ff067e24 */ /* 0x000fe2000f8e00ff */
[----:B------:R-:W-:Y:S04]  /*4b60*/  MOV R7, UR5 ;  /* 0x0000000500077c02 */ /* 0x000fe80008000f00 */
[----:B------:R-:W3:Y:S01]  /*4b70*/  @!UP1 LDCU UR4, c[0x0][0x880] ;  /* 0x00011000ff0497ac */ /* 0x000ee20008000800 */
[----:B--2--5:R4:W5:Y:S02]  /*4b80*/  @P1 LDG.E R27, desc[UR8][R6.64] ;  /* 0x00000008061b1981 */ /* 0x024964000c1e1900 */
[----:B---34-:R-:W-:Y:S07]  /*4b90*/  @!P1 IMAD.U32 R27, RZ, RZ, UR4 ;  /* 0x00000004ff1b9e24 */ /* 0x018fee000f8e00ff */
.L_x_79:
[----:B-----5:R-:W-:Y:S01]  /*4ba0*/  @!P0 FSETP.EQ.AND P2, PT, R27, RZ, PT ;  /* 0x000000ff1b00820b */ /* 0x020fe20003f42000 */
[----:B------:R-:W-:Y:S01]  /*4bb0*/  @!UPT UIADD3 URZ, UPT, UPT, URZ, URZ, URZ ;  /* 0x000000fffffff290 */ /* 0x000fe2000fffe0ff */
[----:B------:R-:W-:Y:S11]  /*4bc0*/  @!P0 BRA `(.L_x_80) ;  /* 0x0000000000148947 */ /* 0x000ff60003800000 */
[----:B------:R-:W-:Y:S02]  /*4bd0*/  LOP3.LUT P0, RZ, R45, 0xff, RZ, 0xc0, !PT ;  /* 0x000000ff2dff7812 */ /* 0x000fe4000780c0ff */
[----:B------:R-:W-:Y:S04]  /*4be0*/  PLOP3.LUT P2, PT, PT, PT, UP1, 0x80, 0x8 ;  /* 0x000000000008781c */ /* 0x000fe80003f4f018 */
[----:B------:R-:W-:Y:S07]  /*4bf0*/  PLOP3.LUT P2, PT, P2, PT, PT, 0x8, 0x80 ;  /* 0x000000000080781c */ /* 0x000fee000174e170 */
[----:B------:R-:W-:Y:S11]  /*4c00*/  @P0 FSETP.EQ.AND P2, PT, R27, RZ, PT ;  /* 0x000000ff1b00020b */ /* 0x000ff60003f42000 */
[----:B------:R-:W-:Y:S02]  /*4c10*/  @!UPT UIADD3 URZ, UPT, UPT, URZ, URZ, URZ ;  /* 0x000000fffffff290 */ /* 0x000fe4000fffe0ff */
.L_x_80:
[----:B------:R-:W3:Y:S01]  /*4c20*/  SYNCS.PHASECHK.TRANS64.TRYWAIT P0, [UR21+0x60], R4 ;  /* 0x00006004ff0075a7 */ /* 0x000ee20008001115 */
[----:B------:R-:W-:Y:S04]  /*4c30*/  ELECT P1, URZ, PT ;  /* 0x0000000000ff782f */ /* 0x000fe80003820000 */
[----:B------:R-:W-:Y:S01]  /*4c40*/  PLOP3.LUT P1, PT, P2, P1, PT, 0xf2, 0x2f ;  /* 0x00000000002f781c */ /* 0x000fe20001723e72 */
[----:B------:R-:W-:Y:S01]  /*4c50*/  @!UPT UIADD3 URZ, UPT, UPT, URZ, URZ, URZ ;  /* 0x000000fffffff290 */ /* 0x000fe2000fffe0ff */
[----:B---3--:R-:W-:Y:S11]  /*4c60*/  @!P0 BRA `(.L_x_81) ;  /* 0x0000004400148947 */ /* 0x008ff60003800000 */
.L_x_168:
[----:B--2---:R-:W-:Y:S01]  /*4c70*/  @!P1 IADD3 R2, P0, PT, R12, 0x580, RZ ;  /* 0x000005800c029810 */ /* 0x004fe20007f1e0ff */
[----:B------:R-:W-:Y:S01]  /*4c80*/  VOTEU.ALL UP0, P1 ;  /* 0x0000000000ff7886 */ /* 0x000fe20000800000 */
[----:B------:R-:W-:Y:S01]  /*4c90*/  UMOV UR6, 0x0 ;  /* 0x0000000000067882 */ /* 0x000fe20000000000 */
[----:B------:R-:W-:Y:S01]  /*4ca0*/  UMOV UR7, 0x10000000 ;  /* 0x1000000000077882 */ /* 0x000fe20000000000 */
[----:B------:R-:W-:Y:S01]  /*4cb0*/  @!P1 R2UR UR5, R2 ;  /* 0x00000000020592ca */ /* 0x000fe200000e0000 */
[----:B------:R-:W-:Y:S01]  /*4cc0*/  @!P1 IMAD.X R0, RZ, RZ, R13, P0 ;  /* 0x000000ffff009224 */ /* 0x000fe200000e060d */
[----:B------:R-:W-:Y:S01]  /*4cd0*/  @!UP0 UIADD3 UR32, UPT, UPT, UR21, 0x200, URZ ;  /* 0x0000020015208890 */ /* 0x000fe2000fffe0ff */
[----:B------:R-:W-:Y:S03]  /*4ce0*/  VOTEU.ALL UP0, P1 ;  /* 0x0000000000ff7886 */ /* 0x000fe60000800000 */
[----:B------:R-:W-:Y:S01]  /*4cf0*/  @!P1 R2UR UR4, R0 ;  /* 0x00000000000492ca */ /* 0x000fe200000e0000 */
[----:B------:R-:W-:Y:S06]  /*4d00*/  @!P1 IMAD.MOV.U32 R0, RZ, RZ, 0x1000 ;  /* 0x00001000ff009424 */ /* 0x000fec00078e00ff */
[----:B------:R-:W-:Y:S06]  /*4d10*/  IMAD.U32 R6, RZ, RZ, UR5 ;  /* 0x00000005ff067e24 */ /* 0x000fec000f8e00ff */
[----:B------:R-:W-:Y:S01]  /*4d20*/  IMAD.U32 R7, RZ, RZ, UR4 ;  /* 0x00000004ff077e24 */ /* 0x000fe2000f8e00ff */
[----:B------:R-:W-:Y:S04]  /*4d30*/  @!P1 R2UR UR4, R6 ;  /* 0x00000000060492ca */ /* 0x000fe800000e0000 */
[----:B------:R-:W-:Y:S11]  /*4d40*/  @!P1 R2UR UR5, R7 ;  /* 0x00000000070592ca */ /* 0x000ff600000e0000 */
[----:B------:R-:W-:Y:S02]  /*4d50*/  @!UPT UIADD3 URZ, UPT, UPT, URZ, URZ, URZ ;  /* 0x000000fffffff290 */ /* 0x000fe4000fffe0ff */
[----:B------:R2:W-:Y:S01]  /*4d60*/  @!UP0 UTMALDG.3D [UR32], [UR4], desc[UR6] ;  /* 0x00000620040085b4 */ /* 0x0005e20008011000 */
[----:B------:R3:W-:Y:S01]  /*4d70*/  @!P1 SYNCS.ARRIVE.TRANS64.RED.A0TR RZ, [UR21+0x40], R0 ;  /* 0x00004000ffff99a7 */ /* 0x0007e20008300415 */
[----:B--2---:R-:W-:Y:S09]  /*4d80*/  UPRMT UR4, UR47, 0x654, UR33 ;  /* 0x000006542f047896 */ /* 0x004ff20008000021 */
[----:B------:R-:W-:Y:S01]  /*4d90*/  SYNCS.ARRIVE.TRANS64.RED.A1T0 RZ, [UR4], RZ ;  /* 0x000000ffffff79a7 */ /* 0x000fe20008100404 */
[----:B------:R-:W2:Y:S02]  /*4da0*/  SYNCS.PHASECHK.TRANS64.TRYWAIT P0, [UR21+0x68], R4 ;  /* 0x00006804ff0075a7 */ /* 0x000ea40008001115 */
[----:B--23--:R-:W-:Y:S05]  /*4db0*/  @!P0 BRA `(.L_x_82) ;  /* 0x0000004000d88947 */ /* 0x00cfea0003800000 */
.L_x_170:
[----:B------:R-:W-:Y:S01]  /*4dc0*/  @!P1 IADD3 R2, P0, PT, R12, 0x580, RZ ;  /* 0x000005800c029810 */ /* 0x000fe20007f1e0ff */
[----:B------:R-:W-:Y:S01]  /*4dd0*/  VOTEU.ALL UP0, P1 ;  /* 0x0000000000ff7886 */ /* 0x000fe20000800000 */
[----:B------:R-:W-:Y:S01]  /*4de0*/  UMOV UR6, 0x0 ;  /* 0x0000000000067882 */ /* 0x000fe20000000000 */
[----:B------:R-:W-:Y:S01]  /*4df0*/  UMOV UR7, 0x10000000 ;  /* 0x1000000000077882 */ /* 0x000fe20000000000 */
[----:B------:R-:W-:Y:S01]  /*4e00*/  @!P1 R2UR UR5, R2 ;  /* 0x00000000020592ca */ /* 0x000fe200000e0000 */
[----:B--2---:R-:W-:Y:S01]  /*4e10*/  @!P1 IMAD.X R0, RZ, RZ, R13, P0 ;  /* 0x000000ffff009224 */ /* 0x004fe200000e060d */
[----:B------:R-:W-:Y:S02]  /*4e20*/  @!UP0 UIADD3 UR26, UPT, UPT, UR34, 0x20, URZ ;  /* 0x00000020221a8890 */ /* 0x000fe4000fffe0ff */
[----:B------:R-:W-:Y:S02]  /*4e30*/  @!UP0 UIADD3 UR24, UPT, UPT, UR21, 0x1200, URZ ;  /* 0x0000120015188890 */ /* 0x000fe4000fffe0ff */
[----:B------:R-:W-:Y:S01]  /*4e40*/  @!P1 R2UR UR4, R0 ;  /* 0x00000000000492ca */ /* 0x000fe200000e0000 */
[----:B------:R-:W-:Y:S01]  /*4e50*/  VOTEU.ALL UP0, P1 ;  /* 0x0000000000ff7886 */ /* 0x000fe20000800000 */
[----:B------:R-:W-:Y:S01]  /*4e60*/  UMOV UR27, UR35 ;  /* 0x00000023001b7c82 */ /* 0x000fe20008000000 */
[----:B------:R-:W-:Y:S01]  /*4e70*/  UMOV UR28, UR36 ;  /* 0x00000024001c7c82 */ /* 0x000fe20008000000 */
[----:B------:R-:W-:Y:S03]  /*4e80*/  @!P1 IMAD.MOV.U32 R0, RZ, RZ, 0x1000 ;  /* 0x00001000ff009424 */ /* 0x000fe600078e00ff */
        /* <DEDUP_REMOVED lines=11> */
.L_x_172:
[----:B------:R-:W-:Y:S01]  /*4f40*/  @!P1 IADD3 R2, P0, PT, R12, 0x580, RZ ;  /* 0x000005800c029810 */ /* 0x000fe20007f1e0ff */
[----:B------:R-:W-:Y:S01]  /*4f50*/  VOTEU.ALL UP0, P1 ;  /* 0x0000000000ff7886 */ /* 0x000fe20000800000 */
[----:B------:R-:W-:Y:S01]  /*4f60*/  UMOV UR6, 0x0 ;  /* 0x0000000000067882 */ /* 0x000fe20000000000 */
[----:B------:R-:W-:Y:S01]  /*4f70*/  UMOV UR7, 0x10000000 ;  /* 0x1000000000077882 */ /* 0x000fe20000000000 */
[----:B------:R-:W-:Y:S01]  /*4f80*/  @!P1 R2UR UR5, R2 ;  /* 0x00000000020592ca */ /* 0x000fe200000e0000 */
[----:B--2---:R-:W-:Y:S01]  /*4f90*/  @!P1 IMAD.X R0, RZ, RZ, R13, P0 ;  /* 0x000000ffff009224 */ /* 0x004fe200000e060d */
[----:B------:R-:W-:Y:S01]  /*4fa0*/  @!UP0 UIADD3 UR18, UPT, UPT, UR34, 0x40, URZ ;  /* 0x0000004022128890 */ /* 0x000fe2000fffe0ff */
[----:B------:R-:W-:Y:S01]  /*4fb0*/  VIADD R10, R10, 0x1 ;  /* 0x000000010a0a7836 */ /* 0x000fe20000000000 */
        /* <DEDUP_REMOVED lines=17> */
.L_x_174:
[----:B------:R-:W-:Y:S01]  /*50d0*/  @!P1 IADD3 R2, P0, PT, R12, 0x580, RZ ;  /* 0x000005800c029810 */ /* 0x000fe20007f1e0ff */
[----:B------:R-:W-:Y:S01]  /*50e0*/  VOTEU.ALL UP0, P1 ;  /* 0x0000000000ff7886 */ /* 0x000fe20000800000 */
[----:B------:R-:W-:Y:S01]  /*50f0*/  UMOV UR6, 0x0 ;  /* 0x0000000000067882 */ /* 0x000fe20000000000 */
[----:B------:R-:W-:Y:S01]  /*5100*/  UMOV UR7, 0x10000000 ;  /* 0x1000000000077882 */ /* 0x000fe20000000000 */
[----:B------:R-:W-:Y:S01]  /*5110*/  @!P1 R2UR UR5, R2 ;  /* 0x00000000020592ca */ /* 0x000fe200000e0000 */
[----:B--2---:R-:W-:Y:S01]  /*5120*/  @!P1 IMAD.X R0, RZ, RZ, R13, P0 ;  /* 0x000000ffff009224 */ /* 0x004fe200000e060d */
[----:B------:R-:W-:Y:S01]  /*5130*/  @!UP0 UIADD3 UR10, UPT, UPT, UR34, 0x60, URZ ;  /* 0x00000060220a8890 */ /* 0x000fe2000fffe0ff */
[----:B------:R-:W-:Y:S01]  /*5140*/  R2UR UR16, R47 ;  /* 0x000000002f1072ca */ /* 0x000fe200000e0000 */
[----:B------:R-:W-:Y:S01]  /*5150*/  @!UP0 UIADD3 UR8, UPT, UPT, UR21, 0x3200, URZ ;  /* 0x0000320015088890 */ /* 0x000fe2000fffe0ff */
[----:B------:R-:W-:Y:S01]  /*5160*/  ISETP.NE.AND P0, PT, R10, 0x2, PT ;  /* 0x000000020a00780c */ /* 0x000fe20003f05270 */
[----:B------:R-:W-:Y:S01]  /*5170*/  @!UP0 UIADD3 UR9, UPT, UPT, UR21, 0x58, URZ ;  /* 0x0000005815098890 */ /* 0x000fe2000fffe0ff */
[----:B------:R-:W-:Y:S01]  /*5180*/  @!P1 R2UR UR4, R0 ;  /* 0x00000000000492ca */ /* 0x000fe200000e0000 */
[----:B------:R-:W-:Y:S01]  /*5190*/  VOTEU.ALL UP0, P1 ;  /* 0x0000000000ff7886 */ /* 0x000fe20000800000 */
[----:B------:R-:W-:Y:S01]  /*51a0*/  UMOV UR11, UR35 ;  /* 0x00000023000b7c82 */ /* 0x000fe20008000000 */
[----:B------:R-:W-:Y:S01]  /*51b0*/  UMOV UR12, UR36 ;  /* 0x00000024000c7c82 */ /* 0x000fe20008000000 */
[----:B------:R-:W-:Y:S01]  /*51c0*/  SEL R0, RZ, 0x1, P0 ;  /* 0x00000001ff007807 */ /* 0x000fe20000000000 */
[----:B------:R-:W-:Y:S01]  /*51d0*/  UIADD3 UR24, UPT, UPT, UR14, UR63, URZ ;  /* 0x0000003f0e187290 */ /* 0x000fe2000fffe0ff */
[----:B------:R-:W-:Y:S01]  /*51e0*/  IMAD.U32 R4, RZ, RZ, UR5 ;  /* 0x00000005ff047e24 */ /* 0x000fe2000f8e00ff */
[----:B------:R-:W-:Y:S01]  /*51f0*/  LOP3.LUT R11, R11, 0x1, RZ, 0x3c, !PT ;  /* 0x000000010b0b7812 */ /* 0x000fe200078e3cff */
[----:B------:R-:W-:Y:S01]  /*5200*/  UMOV UR36, UR29 ;  /* 0x0000001d00247c82 */ /* 0x000fe20008000000 */
[----:B------:R-:W-:Y:S01]  /*5210*/  LOP3.LUT R9, R9, R0, RZ, 0x3c, !PT ;  /* 0x0000000009097212 */ /* 0x000fe200078e3cff */
[----:B------:R-:W-:Y:S01]  /*5220*/  UIADD3 UR28, UPT, UPT, UR13, UR16, URZ ;  /* 0x000000100d1c7290 */ /* 0x000fe2000fffe0ff */
[----:B------:R-:W-:Y:S01]  /*5230*/  SEL R10, R10, RZ, P0 ;  /* 0x000000ff0a0a7207 */ /* 0x000fe20000000000 */
[----:B------:R-:W-:Y:S01]  /*5240*/  UPLOP3.LUT UP4, UPT, UPT, UPT, UPT, 0x80, 0x8 ;  /* 0x000000000008789c */ /* 0x000fe20003f8f070 */
[----:B------:R-:W-:Y:S01]  /*5250*/  IMAD.U32 R5, RZ, RZ, UR4 ;  /* 0x00000004ff057e24 */ /* 0x000fe2000f8e00ff */
[----:B------:R-:W-:Y:S04]  /*5260*/  @!P1 R2UR UR4, R4 ;  /* 0x00000000040492ca */ /* 0x000fe800000e0000 */
[----:B------:R-:W-:Y:S11]  /*5270*/  @!P1 R2UR UR5, R5 ;  /* 0x00000000050592ca */ /* 0x000ff600000e0000 */
[----:B------:R-:W-:Y:S02]  /*5280*/  @!UPT UIADD3 URZ, UPT, UPT, URZ, URZ, URZ ;  /* 0x000000fffffff290 */ /* 0x000fe4000fffe0ff */
[----:B------:R2:W-:Y:S01]  /*5290*/  @!UP0 UTMALDG.3D [UR8], [UR4], desc[UR6] ;  /* 0x00000608040085b4 */ /* 0x0005e20008011000 */
[----:B------:R2:W-:Y:S01]  /*52a0*/  @!P1 SYNCS.ARRIVE.TRANS64.RED.A0TR RZ, [UR21+0x58], R3 ;  /* 0x00005803ffff99a7 */ /* 0x0005e20008300415 */
[----:B------:R-:W-:Y:S01]  /*52b0*/  SYNCS.ARRIVE.TRANS64.RED.A1T0 RZ, [UR40], RZ ;  /* 0x000000ffffff79a7 */ /* 0x000fe20008100428 */
[----:B------:R-:W-:Y:S05]  /*52c0*/  BRA.U UP2, `(.L_x_85) ;  /* 0xfffffff102507547 */ /* 0x000fea000b83ffff */
[----:B------:R-:W-:-:S04]  /*52d0*/  SHF.L.U32 R2, R11, 0x1f, RZ ;  /* 0x0000001f0b027819 */ /* 0x000fc800000006ff */
[----:B------:R-:W3:Y:S02]  /*52e0*/  SYNCS.PHASECHK.TRANS64.TRYWAIT P0, [UR21+0x60], R2 ;  /* 0x00006002ff0075a7 */ /* 0x000ee40008001115 */
[----:B---3--:R-:W-:Y:S05]  /*52f0*/  @!P0 BRA `(.L_x_86) ;  /* 0x0000003c00d08947 */ /* 0x008fea0003800000 */
.L_x_176:
[----:B------:R-:W4:Y:S02]  /*5300*/  SYNCS.PHASECHK.TRANS64.TRYWAIT P0, [UR21+0x68], R2 ;  /* 0x00006802ff0075a7 */ /* 0x000f240008001115 */
[----:B----4-:R-:W-:Y:S05]  /*5310*/  @!P0 BRA `(.L_x_87) ;  /* 0x0000003c00e08947 */ /* 0x010fea0003800000 */
.L_x_178:
[----:B------:R-:W4:Y:S02]  /*5320*/  SYNCS.PHASECHK.TRANS64.TRYWAIT P0, [UR21+0x70], R2 ;  /* 0x00007002ff0075a7 */ /* 0x000f240008001115 */
[----:B----4-:R-:W-:Y:S05]  /*5330*/  @!P0 BRA `(.L_x_88) ;  /* 0x0000003c00f08947 */ /* 0x010fea0003800000 */
.L_x_180:
[----:B---3--:R-:W-:-:S07]  /*5340*/  MOV R0, UR21 ;  /* 0x0000001500007c02 */ /* 0x008fce0008000f00 */
.L_x_89:
[----:B---3--:R-:W-:-:S04]  /*5350*/  SHF.L.U32 R2, R11, 0x1f, RZ ;  /* 0x0000001f0b027819 */ /* 0x008fc800000006ff */
[----:B------:R3:W4:Y:S03]  /*5360*/  SYNCS.PHASECHK.TRANS64.TRYWAIT P0, [R0+URZ+0x78], R2 ;  /* 0x00007802000075a7 */ /* 0x00072600080011ff */
[----:B----4-:R-:W-:Y:S05]  /*5370*/  @!P0 NANOSLEEP.SYNCS 0x989680 ;  /* 0x009896800000895d */ /* 0x010fea0003900000 */
[----:B------:R-:W4:Y:S02]  /*5380*/  @!P0 SYNCS.PHASECHK.TRANS64 P0, [R0+URZ+0x78], R2 ;  /* 0x00007802000085a7 */ /* 0x000f2400080010ff */
[----:B-12-4-:R-:W-:Y:S05]  /*5390*/  @P0 EXIT ;  /* 0x000000000000094d */ /* 0x016fea0003800000 */
[----:B------:R-:W-:Y:S05]  /*53a0*/  BRA `(.L_x_89) ;  /* 0xfffffffc00e87947 */ /* 0x000fea000383ffff */
.L_x_74:
[----:B------:R-:W-:-:S06]  /*53b0*/  UISETP.GE.AND UP0, UPT, UR18, 0x4, UPT ;  /* 0x000000041200788c */ /* 0x000fcc000bf06270 */
[----:B------:R-:W-:-:S13]  /*53c0*/  PLOP3.LUT P0, PT, PT, PT, UP0, 0x80, 0x8 ;  /* 0x000000000008781c */ /* 0x000fda0003f0f008 */
[----:B-1----:R-:W-:Y:S05]  /*53d0*/  @!P0 EXIT ;  /* 0x000000000000894d */ /* 0x002fea0003800000 */
[----:B------:R-:W-:Y:S01]  /*53e0*/  BAR.SYNC.DEFER_BLOCKING 0x6, 0xa0 ;  /* 0x0182800000007b1d */ /* 0x000fe20000010000 */
[C---:B------:R-:W-:Y:S01]  /*53f0*/  IMAD.SHL.U32 R3, R56.reuse, 0x20, RZ ;  /* 0x0000002038037824 */ /* 0x040fe200078e00ff */
[C---:B------:R-:W-:Y:S01]  /*5400*/  LOP3.LUT P0, RZ, R56.reuse, 0x4, RZ, 0xc0, !PT ;  /* 0x0000000438ff7812 */ /* 0x040fe2000780c0ff */
[C---:B------:R-:W-:Y:S01]  /*5410*/  IMAD.SHL.U32 R2, R56.reuse, 0x10, RZ ;  /* 0x0000001038027824 */ /* 0x040fe200078e00ff */
[----:B------:R-:W-:Y:S01]  /*5420*/  CS2R R52, SRZ ;  /* 0x0000000000347805 */ /* 0x000fe2000001ff00 */
[C---:B------:R-:W-:Y:S01]  /*5430*/  IMAD.SHL.U32 R44, R56.reuse, 0x4, RZ ;  /* 0x00000004382c7824 */ /* 0x040fe200078e00ff */
[----:B------:R-:W-:Y:S01]  /*5440*/  UMOV UR44, 0x400 ;  /* 0x00000400002c7882 */ /* 0x000fe20000000000 */
[----:B------:R-:W1:Y:S01]  /*5450*/  LDCU.64 UR4, c[0x0][0x890] ;  /* 0x00011200ff0477ac */ /* 0x000e620008000a00 */
[----:B------:R-:W2:Y:S01]  /*5460*/  LDC.64 R42, c[0x0][0x8b0] ;  /* 0x00022c00ff2a7b82 */ /* 0x000ea20000000a00 */
[----:B------:R-:W-:Y:S01]  /*5470*/  LOP3.LUT R6, R3, 0xc0, RZ, 0xc0, !PT ;  /* 0x000000c003067812 */ /* 0x000fe200078ec0ff */
[----:B------:R-:W-:Y:S01]  /*5480*/  IMAD.U32 R23, R56, 0x10000, RZ ;  /* 0x0001000038177824 */ /* 0x000fe200078e00ff */
[----:B------:R-:W-:Y:S01]  /*5490*/  ULEA UR44, UR47, UR44, 0x18 ;  /* 0x0000002c2f2c7291 */ /* 0x000fe2000f8ec0ff */
[----:B------:R-:W-:Y:S01]  /*54a0*/  LOP3.LUT R2, R2, 0x600, RZ, 0xc0, !PT ;  /* 0x0000060002027812 */ /* 0x000fe200078ec0ff */
[----:B------:R-:W-:Y:S01]  /*54b0*/  IMAD.MOV.U32 R55, RZ, RZ, 0x20 ;  /* 0x00000020ff377424 */ /* 0x000fe200078e00ff */
[----:B------:R-:W-:Y:S01]  /*54c0*/  LOP3.LUT R44, R6, 0x18, R44, 0xf8, !PT ;  /* 0x00000018062c7812 */ /* 0x000fe200078ef82c */
[----:B------:R-:W-:Y:S01]  /*54d0*/  IMAD.MOV.U32 R54, RZ, RZ, 0x1 ;  /* 0x00000001ff367424 */ /* 0x000fe200078e00ff */
[----:B------:R-:W3:Y:S01]  /*54e0*/  LDC.64 R40, c[0x0][0x8a8] ;  /* 0x00022a00ff287b82 */ /* 0x000ee20000000a00 */
[----:B------:R-:W-:Y:S01]  /*54f0*/  SHF.R.U32.HI R6, RZ, 0x1, R56 ;  /* 0x00000001ff067819 */ /* 0x000fe20000011638 */
[----:B------:R-:W-:Y:S01]  /*5500*/  IMAD.MOV.U32 R22, RZ, RZ, RZ ;  /* 0x000000ffff167224 */ /* 0x000fe200078e00ff */
[--C-:B------:R-:W-:Y:S01]  /*5510*/  LOP3.LUT R2, R2, 0x20, R3.reuse, 0xf8, !PT ;  /* 0x0000002002027812 */ /* 0x100fe200078ef803 */
[----:B------:R-:W-:Y:S01]  /*5520*/  IMAD.MOV.U32 R51, RZ, RZ, RZ ;  /* 0x000000ffff337224 */ /* 0x000fe200078e00ff */
[----:B------:R-:W-:Y:S01]  /*5530*/  LOP3.LUT R23, R23, 0x600000, RZ, 0xc0, !PT ;  /* 0x0060000017177812 */ /* 0x000fe200078ec0ff */
[----:B------:R-:W4:Y:S01]  /*5540*/  LDCU UR60, c[0x0][0x370] ;  /* 0x00006e00ff3c77ac */ /* 0x000f220008000800 */
[----:B------:R-:W-:Y:S01]  /*5550*/  LOP3.LUT R44, R44, 0x8, R6, 0x78, !PT ;  /* 0x000000082c2c7812 */ /* 0x000fe200078e7806 */
[----:B------:R-:W4:Y:S01]  /*5560*/  LDS R0, [UR44+0x140] ;  /* 0x0001402cff007984 */ /* 0x000f220008000800 */
[----:B-1----:R-:W-:Y:S01]  /*5570*/  IMAD.U32 R58, RZ, RZ, UR4 ;  /* 0x00000004ff3a7e24 */ /* 0x002fe2000f8e00ff */
[----:B------:R-:W-:Y:S01]  /*5580*/  UIADD3 UR4, UPT, UPT, UR44, 0x200, URZ ;  /* 0x000002002c047890 */ /* 0x000fe2000fffe0ff */
[----:B------:R-:W-:Y:S01]  /*5590*/  LOP3.LUT R2, R2, 0x100, R3, 0xf8, !PT ;  /* 0x0000010002027812 */ /* 0x000fe200078ef803 */
[----:B------:R-:W-:Y:S01]  /*55a0*/  IMAD.U32 R57, RZ, RZ, UR5 ;  /* 0x00000005ff397e24 */ /* 0x000fe2000f8e00ff */
[----:B------:R-:W-:Y:S01]  /*55b0*/  LOP3.LUT R56, R56, 0x60, RZ, 0xc0, !PT ;  /* 0x0000006038387812 */ /* 0x000fe200078ec0ff */
[----:B------:R-:W1:Y:S01]  /*55c0*/  LDCU UR43, c[0x0][0xb0c] ;  /* 0x00016180ff2b77ac */ /* 0x000e620008000800 */
[----:B------:R-:W-:Y:S01]  /*55d0*/  LOP3.LUT R44, R2, R44, RZ, 0xfc, !PT ;  /* 0x0000002c022c7212 */ /* 0x000fe200078efcff */
[----:B------:R-:W-:Y:S01]  /*55e0*/  IMAD.U32 R49, RZ, RZ, UR4 ;  /* 0x00000004ff317e24 */ /* 0x000fe2000f8e00ff */
[----:B------:R-:W-:Y:S01]  /*55f0*/  SEL R55, R55, 0xffffffe0, !P0 ;  /* 0xffffffe037377807 */ /* 0x000fe20004000000 */
[----:B------:R-:W1:Y:S01]  /*5600*/  LDCU UR39, c[0x0][0xb30] ;  /* 0x00016600ff2777ac */ /* 0x000e620008000800 */
[----:B------:R-:W1:Y:S01]  /*5610*/  LDCU.64 UR54, c[0x0][0x888] ;  /* 0x00011100ff3677ac */ /* 0x000e620008000a00 */
[----:B------:R-:W1:Y:S01]  /*5620*/  LDCU.64 UR40, c[0x0][0xb28] ;  /* 0x00016500ff2877ac */ /* 0x000e620008000a00 */
[----:B------:R-:W1:Y:S01]  /*5630*/  LDCU.128 UR56, c[0x0][0xb10] ;  /* 0x00016200ff3877ac */ /* 0x000e620008000c00 */
[----:B------:R-:W1:Y:S01]  /*5640*/  LDCU UR53, c[0x0][0x374] ;  /* 0x00006e80ff3577ac */ /* 0x000e620008000800 */
[----:B------:R-:W-:Y:S01]  /*5650*/  UMOV UR52, URZ ;  /* 0x000000ff00347c82 */ /* 0x000fe20008000000 */
[----:B------:R-:W-:Y:S01]  /*5660*/  UMOV UR46, URZ ;  /* 0x000000ff002e7c82 */ /* 0x000fe20008000000 */
[----:B-1234-:R-:W-:-:S07]  /*5670*/  IMAD.IADD R23, R0, 0x1, R23 ;  /* 0x0000000100177824 */ /* 0x01efce00078e0217 */
.L_x_133:
[C---:B------:R-:W-:Y:S02]  /*5680*/  LEA R3, R51.reuse, UR44, 0x3 ;  /* 0x0000002c33037c11 */ /* 0x040fe4000f8e18ff */
[----:B------:R-:W-:Y:S02]  /*5690*/  SHF.L.U32 R0, R52, 0x1f, RZ ;  /* 0x0000001f34007819 */ /* 0x000fe400000006ff */
[----:B-1----:R-:W-:Y:S02]  /*56a0*/  LEA R4, R51, UR44, 0x4 ;  /* 0x0000002c33047c11 */ /* 0x002fe4000f8e20ff */
[----:B------:R-:W1:Y:S02]  /*56b0*/  SYNCS.PHASECHK.TRANS64.TRYWAIT P0, [R3+URZ+0x90], R0 ;  /* 0x00009000030075a7 */ /* 0x000e6400080011ff */
[----:B-12---:R-:W-:Y:S05]  /*56c0*/  @!P0 BRA `(.L_x_90) ;  /* 0x0000003c00248947 */ /* 0x006fea0003800000 */
.L_x_181:
        /* <DEDUP_REMOVED lines=8> */
[----:B--2---:R-:W-:Y:S11]  /*5750*/  LOP3.LUT P0, RZ, R6, 0x1, RZ, 0xc0, !PT ;  /* 0x0000000106ff7812 */ /* 0x004ff6000780c0ff */
[----:B------:R-:W-:Y:S02]  /*5760*/  @!UPT UIADD3 URZ, UPT, UPT, URZ, URZ, URZ ;  /* 0x000000fffffff290 */ /* 0x000fe4000fffe0ff */
[----:B---3--:R-:W-:Y:S01]  /*5770*/  VOTEU.ANY UP1, P0 ;  /* 0x0000000000ff7886 */ /* 0x008fe20000020100 */
[----:B------:R-:W-:Y:S01]  /*5780*/  PLOP3.LUT P0, PT, PT, PT, UP1, 0x80, 0x8 ;  /* 0x000000000008781c */ /* 0x000fe20003f0f018 */
[----:B------:R-:W-:Y:S11]  /*5790*/  UP2UR UR62, UPR, URZ, 0x2 ;  /* 0x00000002ff3e7883 */ /* 0x000ff60008000000 */
[----:B------:R-:W-:Y:S01]  /*57a0*/  @!UPT UIADD3 URZ, UPT, UPT, URZ, URZ, URZ ;  /* 0x000000fffffff290 */ /* 0x000fe2000fffe0ff */
[----:B-1----:R-:W-:Y:S02]  /*57b0*/  @P0 SHF.R.U32.HI R0, RZ, 0x10, R5 ;  /* 0x00000010ff000819 */ /* 0x002fe40000011605 */
        /* <DEDUP_REMOVED lines=12> */
[----:B------:R-:W2:Y:S01]  /*5880*/  LDCU UR12, c[0x0][0xb20] ;  /* 0x00016400ff0c77ac */ /* 0x000ea20008000800 */
[----:B------:R-:W-:Y:S02]  /*5890*/  UIMAD.WIDE.U32 UR4, UR53, UR59, URZ ;  /* 0x0000003b350472a5 */ /* 0x000fe4000f8e00ff */
[----:B------:R-:W-:Y:S02]  /*58a0*/  UIMAD.WIDE.U32 UR6, UR60, UR56, URZ ;  /* 0x000000383c0672a5 */ /* 0x000fe4000f8e00ff */
[----:B------:R-:W-:Y:S02]  /*58b0*/  UISETP.NE.AND UP0, UPT, UR58, 0x1, UPT ;  /* 0x000000013a00788c */ /* 0x000fe4000bf05270 */
[----:B------:R-:W-:Y:S02]  /*58c0*/  UIMAD.WIDE.U32 UR8, UR37, UR59, URZ ;  /* 0x0000003b250872a5 */ /* 0x000fe4000f8e00ff */
[----:B------:R-:W-:Y:S02]  /*58d0*/  UIMAD.WIDE.U32 UR10, UR38, UR56, URZ ;  /* 0x00000038260a72a5 */ /* 0x000fe4000f8e00ff */
[----:B------:R-:W-:Y:S02]  /*58e0*/  UISETP.NE.AND UP1, UPT, UR43, 0x1, UPT ;  /* 0x000000012b00788c */ /* 0x000fe4000bf25270 */
[----:B------:R-:W-:Y:S01]  /*58f0*/  UISETP.NE.AND UP2, UPT, UR42, 0x1, UPT ;  /* 0x000000012a00788c */ /* 0x000fe2000bf45270 */
[----:B------:R-:W-:Y:S02]  /*5900*/  UMOV UR4, UR5 ;  /* 0x0000000500047c82 */ /* 0x000fe40008000000 */
[----:B--2---:R-:W-:Y:S03]  /*5910*/  USHF.R.U32.HI UR5, URZ, UR12, UR4 ;  /* 0x0000000cff057299 */ /* 0x004fe60008011604 */
[----:B------:R-:W-:Y:S02]  /*5920*/  UMOV UR4, UR7 ;  /* 0x0000000700047c82 */ /* 0x000fe40008000000 */
[----:B------:R-:W-:Y:S02]  /*5930*/  USHF.R.U32.HI UR7, URZ, UR57, UR4 ;  /* 0x00000039ff077299 */ /* 0x000fe40008011604 */
[----:B------:R-:W-:Y:S02]  /*5940*/  USEL UR4, UR53, UR5, !UP0 ;  /* 0x0000000535047287 */ /* 0x000fe4000c000000 */
[----:B------:R-:W-:Y:S01]  /*5950*/  USEL UR7, UR60, UR7, !UP1 ;  /* 0x000000073c077287 */ /* 0x000fe2000c800000 */
[----:B------:R-:W-:Y:S01]  /*5960*/  UMOV UR5, UR9 ;  /* 0x0000000900057c82 */ /* 0x000fe20008000000 */
[----:B------:R-:W-:Y:S02]  /*5970*/  UIMAD.WIDE.U32 UR8, UR4, UR40, URZ ;  /* 0x00000028040872a5 */ /* 0x000fe4000f8e00ff */
[----:B------:R-:W-:Y:S03]  /*5980*/  USHF.R.U32.HI UR6, URZ, UR12, UR5 ;  /* 0x0000000cff067299 */ /* 0x000fe60008011605 */
[----:B------:R-:W-:Y:S01]  /*5990*/  UMOV UR5, UR11 ;  /* 0x0000000b00057c82 */ /* 0x000fe20008000000 */
[----:B------:R-:W-:Y:S02]  /*59a0*/  UIMAD.WIDE.U32 UR10, UR7, UR40, URZ ;  /* 0x00000028070a72a5 */ /* 0x000fe4000f8e00ff */
[----:B------:R-:W-:Y:S02]  /*59b0*/  USHF.R.U32.HI UR12, URZ, UR57, UR5 ;  /* 0x00000039ff0c7299 */ /* 0x000fe40008011605 */
[----:B------:R-:W-:Y:S01]  /*59c0*/  USEL UR6, UR37, UR6, !UP0 ;  /* 0x0000000625067287 */ /* 0x000fe2000c000000 */
[----:B------:R-:W-:Y:S02]  /*59d0*/  UMOV UR5, UR9 ;  /* 0x0000000900057c82 */ /* 0x000fe40008000000 */
[----:B------:R-:W-:Y:S01]  /*59e0*/  UMOV UR10, UR11 ;  /* 0x0000000b000a7c82 */ /* 0x000fe20008000000 */
[----:B------:R-:W-:Y:S02]  /*59f0*/  @UP2 USHF.R.U32.HI UR4, URZ, UR41, UR5 ;  /* 0x00000029ff042299 */ /* 0x000fe40008011605 */
[----:B------:R-:W-:Y:S02]  /*5a00*/  @UP2 USHF.R.U32.HI UR7, URZ, UR41, UR10 ;  /* 0x00000029ff072299 */ /* 0x000fe4000801160a */
[----:B------:R-:W-:Y:S02]  /*5a10*/  UIMAD UR4, UR42, UR4, URZ ;  /* 0x000000042a0472a4 */ /* 0x000fe4000f8e02ff */
[----:B------:R-:W-:Y:S02]  /*5a20*/  UIMAD.WIDE.U32 UR10, UR6, UR40, URZ ;  /* 0x00000028060a72a5 */ /* 0x000fe4000f8e00ff */
[----:B------:R-:W-:Y:S02]  /*5a30*/  USEL UR5, UR38, UR12, !UP1 ;  /* 0x0000000c26057287 */ /* 0x000fe4000c800000 */
[----:B------:R-:W-:Y:S02]  /*5a40*/  UIMAD UR8, UR42, UR7, URZ ;  /* 0x000000072a0872a4 */ /* 0x000fe4000f8e02ff */
[----:B------:R-:W-:Y:S03]  /*5a50*/  UISETP.GE.AND UP0, UPT, UR6, UR4, UPT ;  /* 0x000000040600728c */ /* 0x000fe6000bf06270 */
[----:B------:R-:W-:Y:S01]  /*5a60*/  UMOV UR4, UR11 ;  /* 0x0000000b00047c82 */ /* 0x000fe20008000000 */
[----:B------:R-:W-:Y:S02]  /*5a70*/  UISETP.GE.OR UP0, UPT, UR5, UR8, UP0 ;  /* 0x000000080500728c */ /* 0x000fe40008706670 */
[----:B------:R-:W-:Y:S02]  /*5a80*/  USHF.R.U32.HI UR4, URZ, UR41, UR4 ;  /* 0x00000029ff047299 */ /* 0x000fe40008011604 */
[----:B------:R-:W-:Y:S02]  /*5a90*/  UIMAD.WIDE.U32 UR8, UR5, UR40, URZ ;  /* 0x00000028050872a5 */ /* 0x000fe4000f8e00ff */
[----:B------:R-:W-:Y:S02]  /*5aa0*/  USEL UR11, UR6, UR4, !UP2 ;  /* 0x00000004060b7287 */ /* 0x000fe4000d000000 */
[----:B------:R-:W-:Y:S02]  /*5ab0*/  UIADD3 UR8, UPT, UPT, -UR5, URZ, URZ ;  /* 0x000000ff05087290 */ /* 0x000fe4000fffe1ff */
[----:B------:R-:W-:Y:S01]  /*5ac0*/  UIADD3 UR10, UPT, UPT, -UR11, URZ, URZ ;  /* 0x000000ff0b0a7290 */ /* 0x000fe2000fffe1ff */
[----:B------:R-:W-:Y:S01]  /*5ad0*/  @!UP0 UMOV UR4, UR9 ;  /* 0x0000000900048c82 */ /* 0x000fe20008000000 */
[----:B------:R-:W-:Y:S02]  /*5ae0*/  UIADD3 UR9, UPT, UPT, -UR6, URZ, URZ ;  /* 0x000000ff06097290 */ /* 0x000fe4000fffe1ff */
[----:B------:R-:W-:Y:S02]  /*5af0*/  @!UP0 USHF.R.U32.HI UR4, URZ, UR41, UR4 ;  /* 0x00000029ff048299 */ /* 0x000fe40008011604 */
[----:B------:R-:W-:Y:S02]  /*5b00*/  UIMAD UR10, UR42, UR10, UR6 ;  /* 0x0000000a2a0a72a4 */ /* 0x000fe4000f8e0206 */
[----:B------:R-:W-:Y:S04]  /*5b10*/  @!UP0 USEL UR4, UR5, UR4, !UP2 ;  /* 0x0000000405048287 */ /* 0x000fe8000d000000 */
[----:B------:R-:W-:Y:S02]  /*5b20*/  @!UP0 UIMAD UR10, UR7, UR10, UR4 ;  /* 0x0000000a070a82a4 */ /* 0x000fe4000f8e0204 */
[----:B------:R-:W-:Y:S02]  /*5b30*/  @!UP0 UIADD3 UR11, UPT, UPT, UR11, -UR4, URZ ;  /* 0x800000040b0b8290 */ /* 0x000fe4000fffe0ff */
[----:B------:R-:W-:Y:S02]  /*5b40*/  UIMAD UR7, UR43, UR8, UR38 ;  /* 0x000000082b0772a4 */ /* 0x000fe4000f8e0226 */
[----:B------:R-:W-:Y:S02]  /*5b50*/  @!UP0 UIMAD UR6, UR11, UR42, UR5 ;  /* 0x0000002a0b0682a4 */ /* 0x000fe4000f8e0205 */
[----:B------:R-:W-:Y:S01]  /*5b60*/  UIMAD UR4, UR58, UR9, UR37 ;  /* 0x000000093a0472a4 */ /* 0x000fe2000f8e0225 */
[----:B------:R-:W-:Y:S02]  /*5b70*/  @!UP0 UMOV UR5, UR10 ;  /* 0x0000000a00058c82 */ /* 0x000fe40008000000 */
[----:B------:R-:W-:Y:S02]  /*5b80*/  UIMAD UR38, UR5, UR43, UR7 ;  /* 0x0000002b052672a4 */ /* 0x000fe4000f8e0207 */
[----:B------:R-:W-:Y:S11]  /*5b90*/  UIMAD UR37, UR6, UR58, UR4 ;  /* 0x0000003a062572a4 */ /* 0x000ff6000f8e0204 */
[----:B------:R-:W-:Y:S01]  /*5ba0*/  @!UPT UIADD3 URZ, UPT, UPT, URZ, URZ, URZ ;  /* 0x000000fffffff290 */ /* 0x000fe2000fffe0ff */
.L_x_91:
[----:B------:R-:W-:Y:S01]  /*5bb0*/  UISETP.NE.AND UP0, UPT, UR39, 0x1, UPT ;  /* 0x000000012700788c */ /* 0x000fe2000bf05270 */
[----:B------:R-:W-:Y:S01]  /*5bc0*/  LOP3.LUT P0, RZ, R49, 0x1b0, RZ, 0xc0, !PT ;  /* 0x000001b031ff7812 */ /* 0x000fe2000780c0ff */
[----:B------:R-:W-:Y:S01]  /*5bd0*/  USHF.L.U32 UR50, UR24, 0x6, URZ ;  /* 0x0000000618327899 */ /* 0x000fe200080006ff */
[----:B------:R-:W-:Y:S01]  /*5be0*/  BSSY.RECONVERGENT B6, `(.L_x_92) ;  /* 0x0000034000067945 */ /* 0x000fe20003800200 */
[----:B------:R-:W-:Y:S01]  /*5bf0*/  USHF.L.U32 UR49, UR28, 0x7, URZ ;  /* 0x000000071c317899 */ /* 0x000fe200080006ff */
[----:B------:R-:W-:Y:S06]  /*5c00*/  IADD3 R51, PT, PT, R51, 0x1, RZ ;  /* 0x0000000133337810 */ /* 0x000fec0007ffe0ff */
[----:B------:R-:W2:Y:S01]  /*5c10*/  @!UP0 LDCU.128 UR12, c[0x0][0xb10] ;  /* 0x00016200ff0c87ac */ /* 0x000ea20008000c00 */
[----:B------:R-:W3:Y:S01]  /*5c20*/  @!UP0 LDCU UR5, c[0x0][0xb0c] ;  /* 0x00016180ff0587ac */ /* 0x000ee20008000800 */
[----:B------:R-:W4:Y:S01]  /*5c30*/  @!UP0 LDCU UR10, c[0x0][0xb20] ;  /* 0x00016400ff0a87ac */ /* 0x000f220008000800 */
[----:B--2---:R-:W-:Y:S02]  /*5c40*/  UIMAD.WIDE.U32 UR8, UR38, UR12, URZ ;  /* 0x0000000c260872a5 */ /* 0x004fe4000f8e00ff */
[----:B------:R-:W-:Y:S02]  /*5c50*/  UIMAD.WIDE.U32 UR6, UR37, UR15, URZ ;  /* 0x0000000f250672a5 */ /* 0x000fe4000f8e00ff */
[----:B------:R-:W-:Y:S03]  /*5c60*/  @!UP0 UISETP.NE.AND UP1, UPT, UR14, 0x1, UPT ;  /* 0x000000010e00888c */ /* 0x000fe6000bf25270 */
[----:B------:R-:W-:Y:S01]  /*5c70*/  @!UP0 UMOV UR4, UR9 ;  /* 0x0000000900048c82 */ /* 0x000fe20008000000 */
[----:B---3--:R-:W-:Y:S02]  /*5c80*/  @!UP0 UISETP.NE.AND UP2, UPT, UR5, 0x1, UPT ;  /* 0x000000010500888c */ /* 0x008fe4000bf45270 */
[----:B------:R-:W-:Y:S01]  /*5c90*/  @!UP0 USHF.R.U32.HI UR4, URZ, UR13, UR4 ;  /* 0x0000000dff048299 */ /* 0x000fe20008011604 */
[----:B------:R-:W-:Y:S02]  /*5ca0*/  @!UP0 UMOV UR6, UR7 ;  /* 0x0000000700068c82 */ /* 0x000fe40008000000 */
[----:B----4-:R-:W-:Y:S02]  /*5cb0*/  @!UP0 USHF.R.U32.HI UR6, URZ, UR10, UR6 ;  /* 0x0000000aff068299 */ /* 0x010fe40008011606 */
[----:B------:R-:W-:Y:S02]  /*5cc0*/  @!UP0 USEL UR7, UR38, UR4, !UP2 ;  /* 0x0000000426078287 */ /* 0x000fe4000d000000 */
[----:B------:R-:W-:Y:S04]  /*5cd0*/  @!UP0 USEL UR6, UR37, UR6, !UP1 ;  /* 0x0000000625068287 */ /* 0x000fe8000c800000 */
[----:B------:R-:W-:Y:S02]  /*5ce0*/  @!UP0 UIADD3 UR4, UPT, UPT, -UR7, UR6, URZ ;  /* 0x0000000607048290 */ /* 0x000fe4000fffe1ff */
[----:B------:R-:W-:Y:S02]  /*5cf0*/  @!UP0 UIADD3 UR6, UPT, UPT, UR7, -UR6, URZ ;  /* 0x8000000607068290 */ /* 0x000fe4000fffe0ff */
[----:B------:R-:W-:Y:S02]  /*5d00*/  @!UP0 UIMAD UR38, UR4, UR5, UR38 ;  /* 0x00000005042682a4 */ /* 0x000fe4000f8e0226 */
[----:B------:R-:W-:Y:S01]  /*5d10*/  @!UP0 UIMAD UR37, UR6, UR14, UR37 ;  /* 0x0000000e062582a4 */ /* 0x000fe2000f8e0225 */
[----:B------:R-:W-:Y:S11]  /*5d20*/  @!P0 BRA `(.L_x_93) ;  /* 0x00000000007c8947 */ /* 0x000ff60003800000 */
[----:B------:R-:W2:Y:S01]  /*5d30*/  LDCU.64 UR8, c[0x4][0x80] ;  /* 0x01001000ff0877ac */ /* 0x000ea20008000a00 */
[----:B------:R-:W-:Y:S01]  /*5d40*/  MOV R2, 0x0 ;  /* 0x0000000000027802 */ /* 0x000fe20000000f00 */
[----:B------:R-:W-:Y:S02]  /*5d50*/  HFMA2 R12, -RZ, RZ, 0, 5.9604644775390625e-08 ;  /* 0x00000001ff0c7431 */ /* 0x000fe400000001ff */
[----:B------:R-:W-:Y:S01]  /*5d60*/  IMAD.MOV.U32 R8, RZ, RZ, 0x70 ;  /* 0x00000070ff087424 */ /* 0x000fe200078e00ff */
[----:B------:R3:W4:Y:S01]  /*5d70*/  LDC.64 R14, c[0x4][R2] ;  /* 0x01000000020e7b82 */ /* 0x0007220000000a00 */
[----:B------:R-:W1:Y:S01]  /*5d80*/  LDCU.64 UR6, c[0x4][0x88] ;  /* 0x01001100ff0677ac */ /* 0x000e620008000a00 */
[----:B------:R-:W-:Y:S01]  /*5d90*/  IMAD.MOV.U32 R13, RZ, RZ, RZ ;  /* 0x000000ffff0d7224 */ /* 0x000fe200078e00ff */
[----:B------:R-:W1:Y:S01]  /*5da0*/  LDCU.64 UR4, c[0x4][0x8] ;  /* 0x01000100ff0477ac */ /* 0x000e620008000a00 */
[----:B--2---:R-:W-:Y:S01]  /*5db0*/  MOV R5, UR9 ;  /* 0x0000000900057c02 */ /* 0x004fe20008000f00 */
[----:B------:R-:W-:Y:S01]  /*5dc0*/  IMAD.U32 R4, RZ, RZ, UR8 ;  /* 0x00000008ff047e24 */ /* 0x000fe2000f8e00ff */
[----:B-1----:R-:W-:Y:S01]  /*5dd0*/  MOV R7, UR7 ;  /* 0x0000000700077c02 */ /* 0x002fe20008000f00 */
[----:B------:R-:W-:Y:S01]  /*5de0*/  IMAD.U32 R6, RZ, RZ, UR6 ;  /* 0x00000006ff067e24 */ /* 0x000fe2000f8e00ff */
[----:B------:R-:W-:Y:S01]  /*5df0*/  MOV R11, UR5 ;  /* 0x00000005000b7c02 */ /* 0x000fe20008000f00 */
[----:B------:R-:W-:Y:S02]  /*5e00*/  IMAD.U32 R10, RZ, RZ, UR4 ;  /* 0x00000004ff0a7e24 */ /* 0x000fe4000f8e00ff */
[----:B------:R-:W-:Y:S07]  /*5e10*/  LEPC R20, `(.L_x_94) ;  /* 0x000000001014794e */ /* 0x000fee0000000000 */
[----:B---345:R-:W-:Y:S05]  /*5e20*/  CALL.ABS.NOINC R14 ;  /* 0x000000000e007343 */ /* 0x038fea0003c00000 */
.L_x_94:
[----:B------:R-:W1:Y:S01]  /*5e30*/  LDCU.64 UR8, c[0x4][0x80] ;  /* 0x01001000ff0877ac */ /* 0x000e620008000a00 */
[----:B------:R-:W2:Y:S01]  /*5e40*/  LDC.64 R2, c[0x4][R2] ;  /* 0x0100000002027b82 */ /* 0x000ea20000000a00 */
[----:B------:R-:W-:Y:S02]  /*5e50*/  HFMA2 R12, -RZ, RZ, 0, 5.9604644775390625e-08 ;  /* 0x00000001ff0c7431 */ /* 0x000fe400000001ff */
[----:B------:R-:W-:Y:S02]  /*5e60*/  IMAD.MOV.U32 R8, RZ, RZ, 0x70 ;  /* 0x00000070ff087424 */ /* 0x000fe400078e00ff */
[----:B------:R-:W-:Y:S01]  /*5e70*/  IMAD.MOV.U32 R13, RZ, RZ, RZ ;  /* 0x000000ffff0d7224 */ /* 0x000fe200078e00ff */
[----:B------:R-:W3:Y:S01]  /*5e80*/  LDCU.64 UR6, c[0x4][0x88] ;  /* 0x01001100ff0677ac */ /* 0x000ee20008000a00 */
[----:B------:R-:W4:Y:S01]  /*5e90*/  LDCU.64 UR4, c[0x4][0x8] ;  /* 0x01000100ff0477ac */ /* 0x000f220008000a00 */
[----:B-1----:R-:W-:Y:S02]  /*5ea0*/  MOV R4, UR8 ;  /* 0x0000000800047c02 */ /* 0x002fe40008000f00 */
[----:B------:R-:W-:Y:S02]  /*5eb0*/  MOV R5, UR9 ;  /* 0x0000000900057c02 */ /* 0x000fe40008000f00 */
[----:B---3--:R-:W-:Y:S01]  /*5ec0*/  MOV R7, UR7 ;  /* 0x0000000700077c02 */ /* 0x008fe20008000f00 */
[----:B------:R-:W-:Y:S01]  /*5ed0*/  IMAD.U32 R6, RZ, RZ, UR6 ;  /* 0x00000006ff067e24 */ /* 0x000fe2000f8e00ff */
[----:B----4-:R-:W-:Y:S01]  /*5ee0*/  MOV R11, UR5 ;  /* 0x00000005000b7c02 */ /* 0x010fe20008000f00 */
[----:B------:R-:W-:Y:S02]  /*5ef0*/  IMAD.U32 R10, RZ, RZ, UR4 ;  /* 0x00000004ff0a7e24 */ /* 0x000fe4000f8e00ff */
[----:B------:R-:W-:Y:S07]  /*5f00*/  LEPC R20, `(.L_x_93) ;  /* 0x000000001014794e */ /* 0x000fee0000000000 */
[----:B--2---:R-:W-:Y:S05]  /*5f10*/  CALL.ABS.NOINC R2 ;  /* 0x0000000002007343 */ /* 0x004fea0003c00000 */
.L_x_93:
[----:B------:R-:W-:Y:S05]  /*5f20*/  BSYNC.RECONVERGENT B6 ;  /* 0x0000000000067941 */ /* 0x000fea0003800200 */
.L_x_92:
[----:B------:R-:W-:Y:S02]  /*5f30*/  R2UR UR6, R48 ;  /* 0x00000000300672ca */ /* 0x000fe400000e0000 */
[----:B------:R-:W-:Y:S02]  /*5f40*/  R2UR UR5, R58 ;  /* 0x000000003a0572ca */ /* 0x000fe400000e0000 */
[----:B------:R-:W-:Y:S02]  /*5f50*/  R2UR UR4, R57 ;  /* 0x00000000390472ca */ /* 0x000fe400000e0000 */
[----:B------:R-:W-:Y:S02]  /*5f60*/  ISETP.NE.U32.AND P4, PT, R42, RZ, PT ;  /* 0x000000ff2a00720c */ /* 0x000fe40003f85070 */
[----:B------:R-:W-:Y:S02]  /*5f70*/  ISETP.NE.U32.AND P2, PT, RZ, UR54, PT ;  /* 0x00000036ff007c0c */ /* 0x000fe4000bf45070 */
[----:B------:R-:W-:Y:S02]  /*5f80*/  ISETP.NE.AND.EX P4, PT, R43, RZ, PT, P4 ;  /* 0x000000ff2b00720c */ /* 0x000fe40003f85340 */
[----:B------:R-:W-:Y:S01]  /*5f90*/  ISETP.NE.AND.EX P2, PT, RZ, UR55, PT, P2 ;  /* 0x00000037ff007c0c */ /* 0x000fe2000bf45320 */
[----:B------:R-:W-:Y:S02]  /*5fa0*/  UISETP.NE.AND UP2, UPT, UR6, URZ, UPT ;  /* 0x000000ff0600728c */ /* 0x000fe4000bf45270 */
[----:B------:R-:W-:Y:S04]  /*5fb0*/  UISETP.NE.U32.AND UP0, UPT, UR5, URZ, UPT ;  /* 0x000000ff0500728c */ /* 0x000fe8000bf05070 */
[----:B------:R-:W-:Y:S01]  /*5fc0*/  UISETP.NE.AND.EX UP1, UPT, UR4, URZ, UPT, UP0 ;  /* 0x000000ff0400728c */ /* 0x000fe2000bf25300 */
[----:B------:R-:W-:Y:S01]  /*5fd0*/  PLOP3.LUT P1, PT, PT, PT, UP2, 0x80, 0x8 ;  /* 0x000000000008781c */ /* 0x000fe20003f2f028 */
[----:B------:R-:W-:Y:S03]  /*5fe0*/  UPLOP3.LUT UP0, UPT, UPT, UPT, UPT, 0x40, 0x4 ;  /* 0x000000000004789c */ /* 0x000fe60003f0e870 */
[----:B------:R-:W-:Y:S06]  /*5ff0*/  @UP2 UPLOP3.LUT UP0, UPT, UPT, UPT, UP1, 0x80, 0x8 ;  /* 0x000000000008289c */ /* 0x000fec0003f0f010 */
[----:B------:R-:W-:Y:S01]  /*6000*/  PLOP3.LUT P0, PT, PT, PT, UP0, 0x80, 0x8 ;  /* 0x000000000008781c */ /* 0x000fe20003f0f008 */
[----:B------:R-:W-:Y:S01]  /*6010*/  @!UPT UIADD3 URZ, UPT, UPT, URZ, URZ, URZ ;  /* 0x000000fffffff290 */ /* 0x000fe2000fffe0ff */
[----:B------:R-:W-:Y:S11]  /*6020*/  BRA.U !UP1, `(.L_x_95) ;  /* 0x0000000109407547 */ /* 0x000ff6000b800000 */
[----:B------:R-:W-:Y:S01]  /*6030*/  UISETP.NE.U32.AND UP0, UPT, UR54, URZ, UPT ;  /* 0x000000ff3600728c */ /* 0x000fe2000bf05070 */
[----:B------:R-:W-:Y:S01]  /*6040*/  R2UR UR6, R58 ;  /* 0x000000003a0672ca */ /* 0x000fe200000e0000 */
[----:B------:R-:W2:Y:S01]  /*6050*/  LDCU.64 UR8, c[0x0][0x358] ;  /* 0x00006b00ff0877ac */ /* 0x000ea20008000a00 */
[----:B------:R-:W-:Y:S02]  /*6060*/  HFMA2 R45, -RZ, RZ, 0, 5.9604644775390625e-08 ;  /* 0x00000001ff2d7431 */ /* 0x000fe400000001ff */
[----:B-1----:R-:W-:Y:S01]  /*6070*/  IMAD.MOV.U32 R0, RZ, RZ, 0x1 ;  /* 0x00000001ff007424 */ /* 0x002fe200078e00ff */
[----:B------:R-:W-:Y:S06]  /*6080*/  UISETP.NE.AND.EX UP0, UPT, UR55, URZ, UPT, UP0 ;  /* 0x000000ff3700728c */ /* 0x000fec000bf05300 */
[----:B------:R-:W-:Y:S05]  /*6090*/  PLOP3.LUT P3, PT, PT, PT, UP0, 0x80, 0x8 ;  /* 0x000000000008781c */ /* 0x000fea0003f6f008 */
[----:B------:R-:W1:Y:S01]  /*60a0*/  @UP0 LDCU.64 UR4, c[0x0][0x888] ;  /* 0x00011100ff0407ac */ /* 0x000e620008000a00 */
[----:B------:R-:W-:Y:S07]  /*60b0*/  @UP0 UIMAD UR6, UR36, UR6, URZ ;  /* 0x00000006240602a4 */ /* 0x000fee000f8e02ff */
[----:B------:R-:W-:Y:S01]  /*60c0*/  @!P3 PRMT R45, R0, 0x7610, R45 ;  /* 0x00007610002db816 */ /* 0x000fe2000000002d */
[----:B-1----:R-:W-:Y:S06]  /*60d0*/  @UP0 UIMAD.WIDE UR4, UR6, 0x4, UR4 ;  /* 0x00000004060408a5 */ /* 0x002fec000f8e0204 */
[----:B------:R-:W-:Y:S02]  /*60e0*/  IMAD.U32 R2, RZ, RZ, UR4 ;  /* 0x00000004ff027e24 */ /* 0x000fe4000f8e00ff */
[----:B------:R-:W-:Y:S03]  /*60f0*/  IMAD.U32 R3, RZ, RZ, UR5 ;  /* 0x00000005ff037e24 */ /* 0x000fe6000f8e00ff */
[----:B------:R-:W1:Y:S02]  /*6100*/  @!UP0 LDCU UR4, c[0x0][0x880] ;  /* 0x00011000ff0487ac */ /* 0x000e640008000800 */
[----:B--2--5:R2:W5:Y:S02]  /*6110*/  @P3 LDG.E R27, desc[UR8][R2.64] ;  /* 0x00000008021b3981 */ /* 0x024564000c1e1900 */
[----:B-12---:R-:W-:Y:S02]  /*6120*/  @!P3 MOV R27, UR4 ;  /* 0x00000004001bbc02 */ /* 0x006fe40008000f00 */
.L_x_95:
[----:B------:R-:W-:Y:S05]  /*6130*/  @!P4 BRA `(.L_x_96) ;  /* 0x000000000024c947 */ /* 0x000fea0003800000 */
[----:B------:R-:W-:Y:S01]  /*6140*/  ISETP.NE.U32.AND P3, PT, R40, RZ, PT ;  /* 0x000000ff2800720c */ /* 0x000fe20003f65070 */
[----:B------:R-:W2:Y:S03]  /*6150*/  LDCU.64 UR4, c[0x0][0x358] ;  /* 0x00006b00ff0477ac */ /* 0x000ea60008000a00 */
[----:B------:R-:W-:Y:S11]  /*6160*/  ISETP.NE.AND.EX P3, PT, R41, RZ, PT, P3 ;  /* 0x000000ff2900720c */ /* 0x000ff60003f65330 */
[----:B------:R-:W-:Y:S02]  /*6170*/  @!UPT UIADD3 URZ, UPT, UPT, URZ, URZ, URZ ;  /* 0x000000fffffff290 */ /* 0x000fe4000fffe0ff */
[----:B------:R-:W3:Y:S01]  /*6180*/  @P3 LDC.64 R2, c[0x0][0x8a8] ;  /* 0x00022a00ff023b82 */ /* 0x000ee20000000a00 */
[----:B-1----:R-:W-:Y:S04]  /*6190*/  @P3 IMAD R0, R42, UR36, RZ ;  /* 0x000000242a003c24 */ /* 0x002fe8000f8e02ff */
[----:B---3--:R-:W-:Y:S05]  /*61a0*/  @P3 IMAD.WIDE R2, R0, 0x4, R2 ;  /* 0x0000000400023825 */ /* 0x008fea00078e0202 */
[----:B--2--5:R2:W5:Y:S02]  /*61b0*/  @P3 LDG.E R24, desc[UR4][R2.64] ;  /* 0x0000000402183981 */ /* 0x024564000c1e1900 */
[----:B--2---:R-:W3:Y:S02]  /*61c0*/  @!P3 LDC R24, c[0x0][0x8a0] ;  /* 0x00022800ff18bb82 */ /* 0x004ee40000000800 */
.L_x_96:
[----:B-----5:R-:W-:Y:S01]  /*61d0*/  FSETP.NEU.AND P3, PT, R27, RZ, PT ;  /* 0x000000ff1b00720b */ /* 0x020fe20003f6d000 */
[----:B------:R-:W-:Y:S01]  /*61e0*/  IMAD.SHL.U32 R63, R44, 0x2, RZ ;  /* 0x000000022c3f7824 */ /* 0x000fe200078e00ff */
[----:B------:R-:W-:Y:S01]  /*61f0*/  SEL R4, RZ, 0xffffffff, P2 ;  /* 0xffffffffff047807 */ /* 0x000fe20001000000 */
[----:B------:R-:W-:Y:S01]  /*6200*/  BSSY B1, `(.L_x_97) ;  /* 0x0000036000017945 */ /* 0x000fe20003800000 */
[----:B------:R-:W-:Y:S01]  /*6210*/  @P1 LOP3.LUT P2, RZ, R45, 0xff, RZ, 0xc0, !PT ;  /* 0x000000ff2dff1812 */ /* 0x000fe2000784c0ff */
[----:B------:R-:W-:Y:S01]  /*6220*/  VIADD R61, R63, UR44 ;  /* 0x0000002c3f3d7c36 */ /* 0x000fe20008000000 */
[----:B-1----:R-:W-:Y:S01]  /*6230*/  @P1 SEL R0, RZ, 0xffffffff, P3 ;  /* 0xffffffffff001807 */ /* 0x002fe20001800000 */
[----:B------:R-:W-:Y:S01]  /*6240*/  IMAD.MOV.U32 R64, RZ, RZ, 0x1 ;  /* 0x00000001ff407424 */ /* 0x000fe200078e00ff */
[----:B------:R-:W-:Y:S01]  /*6250*/  LOP3.LUT R54, R54, 0x1, RZ, 0x3c, !PT ;  /* 0x0000000136367812 */ /* 0x000fe200078e3cff */
[----:B------:R-:W-:Y:S01]  /*6260*/  IMAD.MOV.U32 R62, RZ, RZ, RZ ;  /* 0x000000ffff3e7224 */ /* 0x000fe200078e00ff */
[----:B------:R-:W-:Y:S02]  /*6270*/  @P0 SEL R0, R4, R0, !P2 ;  /* 0x0000000004000207 */ /* 0x000fe40005000000 */
[----:B------:R-:W-:Y:S02]  /*6280*/  CS2R R38, SRZ ;  /* 0x0000000000267805 */ /* 0x000fe4000001ff00 */
[----:B------:R-:W-:Y:S02]  /*6290*/  LEA R26, R22, UR44, 0x3 ;  /* 0x0000002c161a7c11 */ /* 0x000fe4000f8e18ff */
[----:B------:R-:W-:Y:S02]  /*62a0*/  CS2R R36, SRZ ;  /* 0x0000000000247805 */ /* 0x000fe4000001ff00 */
[----:B------:R-:W-:Y:S02]  /*62b0*/  @P1 LOP3.LUT R0, R0, 0x1, RZ, 0xc0, !PT ;  /* 0x0000000100001812 */ /* 0x000fe400078ec0ff */
[----:B------:R-:W-:Y:S02]  /*62c0*/  CS2R R30, SRZ ;  /* 0x00000000001e7805 */ /* 0x000fe4000001ff00 */
[----:B------:R-:W-:Y:S02]  /*62d0*/  SHF.L.U32 R2, R53, 0x1f, RZ ;  /* 0x0000001f35027819 */ /* 0x000fe400000006ff */
[----:B------:R-:W-:Y:S02]  /*62e0*/  CS2R R28, SRZ ;  /* 0x00000000001c7805 */ /* 0x000fe4000001ff00 */
[----:B------:R-:W-:Y:S01]  /*62f0*/  ISETP.NE.U32.OR P5, PT, R0, 0x1, !P1 ;  /* 0x000000010000780c */ /* 0x000fe20004fa5470 */
[----:B------:R-:W-:Y:S01]  /*6300*/  IMAD.IADD R60, R55, 0x1, R61 ;  /* 0x00000001373c7824 */ /* 0x000fe200078e023d */
[----:B------:R-:W-:Y:S02]  /*6310*/  PLOP3.LUT P2, PT, PT, PT, UP1, 0x80, 0x8 ;  /* 0x000000000008781c */ /* 0x000fe40003f4f018 */
[----:B------:R-:W-:Y:S02]  /*6320*/  LEA.HI R25, R22, R22, RZ, 0x1 ;  /* 0x0000001616197211 */ /* 0x000fe400078f08ff */
[----:B------:R-:W-:Y:S02]  /*6330*/  LOP3.LUT P4, R50, R45, 0xff, RZ, 0xc0, !PT ;  /* 0x000000ff2d327812 */ /* 0x000fe4000788c0ff */
[----:B------:R-:W-:Y:S02]  /*6340*/  SEL R3, RZ, 0xffffffff, P3 ;  /* 0xffffffffff037807 */ /* 0x000fe40001800000 */
[----:B------:R-:W-:Y:S03]  /*6350*/  P2R R59, PR, RZ, 0x20 ;  /* 0x00000020ff3b7803 */ /* 0x000fe60000000000 */
[----:B------:R-:W-:Y:S02]  /*6360*/  @P5 SHF.L.U32 R0, R54, 0x1f, RZ ;  /* 0x0000001f36005819 */ /* 0x000fe400000006ff */
[----:B------:R-:W-:Y:S02]  /*6370*/  @P2 SEL R3, R4, R3, !P4 ;  /* 0x0000000304032207 */ /* 0x000fe40006000000 */
[----:B------:R1:W2:Y:S02]  /*6380*/  @P5 SYNCS.PHASECHK.TRANS64.TRYWAIT P1, [UR44+0x40], R0 ;  /* 0x00004000ff0055a7 */ /* 0x0002a4000802112c */
[----:B------:R-:W-:Y:S04]  /*6390*/  LOP3.LUT R3, R3, 0x1, RZ, 0xc0, !PT ;  /* 0x0000000103037812 */ /* 0x000fe800078ec0ff */
[----:B------:R-:W-:Y:S04]  /*63a0*/  ISETP.NE.U32.AND P2, PT, R3, 0x1, PT ;  /* 0x000000010300780c */ /* 0x000fe80003f45070 */
[----:B------:R-:W-:Y:S01]  /*63b0*/  P2R R65, PR, RZ, 0x4 ;  /* 0x00000004ff417803 */ /* 0x000fe20000000000 */
[----:B------:R4:W3:Y:S01]  /*63c0*/  SYNCS.PHASECHK.TRANS64.TRYWAIT P0, [R26+URZ+0xb0], R2 ;  /* 0x0000b0021a0075a7 */ /* 0x0008e200080011ff */
[C---:B-1----:R-:W-:Y:S01]  /*63d0*/  IMAD.SHL.U32 R0, R25.reuse, 0x40, RZ ;  /* 0x0000004019007824 */ /* 0x042fe200078e00ff */
[----:B------:R-:W-:Y:S04]  /*63e0*/  LOP3.LUT R25, R25, 0xffe, RZ, 0xc0, !PT ;  /* 0x00000ffe19197812 */ /* 0x000fe800078ec0ff */
[----:B------:R-:W-:Y:S01]  /*63f0*/  LOP3.LUT R0, R0, 0xffffff80, RZ, 0xc0, !PT ;  /* 0xffffff8000007812 */ /* 0x000fe200078ec0ff */
[----:B------:R-:W-:Y:S04]  /*6400*/  IMAD.IADD R25, R22, 0x1, -R25 ;  /* 0x0000000116197824 */ /* 0x000fe800078e0a19 */
[----:B------:R-:W-:Y:S04]  /*6410*/  IMAD.IADD R0, R23, 0x1, R0 ;  /* 0x0000000117007824 */ /* 0x000fe800078e0200 */
[----:B------:R-:W-:Y:S01]  /*6420*/  IMAD R25, R25, 0x100000, R0 ;  /* 0x0010000019197824 */ /* 0x000fe200078e0200 */
[----:B--2---:R-:W-:Y:S01]  /*6430*/  @P5 SEL R64, RZ, 0x1, !P1 ;  /* 0x00000001ff405807 */ /* 0x004fe20004800000 */
[----:B----4-:R-:W-:Y:S06]  /*6440*/  @!P5 BRA `(.L_x_98) ;  /* 0x000000000044d947 */ /* 0x010fec0003800000 */
[----:B------:R-:W-:Y:S01]  /*6450*/  IMAD.MOV.U32 R38, RZ, RZ, RZ ;  /* 0x000000ffff267224 */ /* 0x000fe200078e00ff */
[----:B------:R-:W-:Y:S01]  /*6460*/  ISETP.NE.AND P1, PT, R64, RZ, PT ;  /* 0x000000ff4000720c */ /* 0x000fe20003f25270 */
[----:B------:R-:W-:Y:S01]  /*6470*/  BSSY B0, `(.L_x_99) ;  /* 0x0000008000007945 */ /* 0x000fe20003800000 */
[----:B------:R-:W-:Y:S02]  /*6480*/  CS2R R30, SRZ ;  /* 0x00000000001e7805 */ /* 0x000fe4000001ff00 */
[----:B------:R-:W-:Y:S02]  /*6490*/  CS2R R28, SRZ ;  /* 0x00000000001c7805 */ /* 0x000fe4000001ff00 */
[----:B------:R-:W-:Y:S07]  /*64a0*/  CS2R R36, SRZ ;  /* 0x0000000000247805 */ /* 0x000fee000001ff00 */
[----:B------:R-:W-:Y:S05]  /*64b0*/  @P1 BRA `(.L_x_100) ;  /* 0x00000000000c1947 */ /* 0x000fea0003800000 */
[----:B------:R-:W-:Y:S04]  /*64c0*/  SHF.L.U32 R3, R54, 0x1f, RZ ;  /* 0x0000001f36037819 */ /* 0x000fe800000006ff */
[----:B------:R-:W1:Y:S02]  /*64d0*/  SYNCS.PHASECHK.TRANS64.TRYWAIT P1, [UR44+0x40], R3 ;  /* 0x00004003ff0075a7 */ /* 0x000e64000802112c */
[----:B-1----:R-:W-:Y:S05]  /*64e0*/  @!P1 BRA `(.L_x_101) ;  /* 0x0000002c00b09947 */ /* 0x002fea0003800000 */
.L_x_100:
[----:B------:R-:W-:Y:S05]  /*64f0*/  BSYNC B0 ;  /* 0x0000000000007941 */ /* 0x000fea0003800000 */
.L_x_99:
[----:B------:R-:W-:Y:S01]  /*6500*/  ISETP.NE.AND P1, PT, R65, RZ, PT ;  /* 0x000000ff4100720c */ /* 0x000fe20003f25270 */
[----:B------:R-:W-:Y:S11]  /*6510*/  HFMA2 R62, -RZ, RZ, 0, 5.9604644775390625e-08 ;  /* 0x00000001ff3e7431 */ /* 0x000ff600000001ff */
[----:B------:R-:W-:Y:S01]  /*6520*/  @!UPT UIADD3 URZ, UPT, UPT, URZ, URZ, URZ ;  /* 0x000000fffffff290 */ /* 0x000fe2000fffe0ff */
[----:B------:R-:W-:Y:S05]  /*6530*/  @P1 WARPSYNC.ALL ;  /* 0x0000000000001948 */ /* 0x000fea0003800000 */
[----:B------:R2:W4:Y:S04]  /*6540*/  @P1 LDSM.16.M88.4 R28, [R63+UR44+0x200] ;  /* 0x0002002c3f1c183b */ /* 0x0005280008000200 */
[----:B------:R2:W1:Y:S02]  /*6550*/  @P1 LDSM.16.M88.4 R36, [R60+0x200] ;  /* 0x000200003c24183b */ /* 0x0004640000000200 */
.L_x_98:
[----:B------:R-:W-:Y:S05]  /*6560*/  BSYNC B1 ;  /* 0x0000000000017941 */ /* 0x000fea0003800000 */
.L_x_97:
[----:B-1----:R-:W-:Y:S04]  /*6570*/  SHF.R.U32.HI R0, RZ, 0x15, R25 ;  /* 0x00000015ff007819 */ /* 0x002fe80000011619 */
[----:B------:R-:W-:Y:S01]  /*6580*/  LOP3.LUT P1, RZ, R0, 0x3, R46, 0x48, !PT ;  /* 0x0000000300ff7812 */ /* 0x000fe2000782482e */
[----:B------:R-:W-:Y:S01]  /*6590*/  @!UPT UIADD3 URZ, UPT, UPT, URZ, URZ, URZ ;  /* 0x000000fffffff290 */ /* 0x000fe2000fffe0ff */
[----:B---3--:R-:W-:Y:S11]  /*65a0*/  @P0 BRA `(.L_x_102) ;  /* 0x0000000000080947 */ /* 0x008ff60003800000 */
[----:B------:R-:W1:Y:S02]  /*65b0*/  SYNCS.PHASECHK.TRANS64.TRYWAIT P0, [R26+URZ+0xb0], R2 ;  /* 0x0000b0021a0075a7 */ /* 0x000e6400080011ff */
[----:B-1----:R-:W-:Y:S05]  /*65c0*/  @!P0 BRA `(.L_x_103) ;  /* 0x0000002c00908947 */ /* 0x002fea0003800000 */
.L_x_102:
[----:B------:R-:W-:Y:S05]  /*65d0*/  @!P1 BRA `(.L_x_104) ;  /* 0x0000000000409947 */ /* 0x000fea0003800000 */
[----:B------:R-:W3:Y:S01]  /*65e0*/  LDCU.64 UR8, c[0x4][0x70] ;  /* 0x01000e00ff0877ac */ /* 0x000ee20008000a00 */
[----:B------:R-:W-:Y:S01]  /*65f0*/  MOV R3, 0x0 ;  /* 0x0000000000037802 */ /* 0x000fe20000000f00 */
[----:B------:R-:W-:Y:S02]  /*6600*/  HFMA2 R12, -RZ, RZ, 0, 5.9604644775390625e-08 ;  /* 0x00000001ff0c7431 */ /* 0x000fe400000001ff */
[----:B------:R-:W-:Y:S02]  /*6610*/  IMAD.MOV.U32 R8, RZ, RZ, 0x192 ;  /* 0x00000192ff087424 */ /* 0x000fe400078e00ff */
[----:B------:R-:W-:Y:S01]  /*6620*/  IMAD.MOV.U32 R13, RZ, RZ, RZ ;  /* 0x000000ffff0d7224 */ /* 0x000fe200078e00ff */
[----:B------:R-:W5:Y:S01]  /*6630*/  LDCU.64 UR6, c[0x4][0x78] ;  /* 0x01000f00ff0677ac */ /* 0x000f620008000a00 */
[----:B-1----:R-:W1:Y:S01]  /*6640*/  LDC.64 R2, c[0x4][R3] ;  /* 0x0100000003027b82 */ /* 0x002e620000000a00 */
[----:B------:R-:W2:Y:S01]  /*6650*/  LDCU.64 UR4, c[0x4][0x10] ;  /* 0x01000200ff0477ac */ /* 0x000ea20008000a00 */
[----:B---3--:R-:W-:Y:S01]  /*6660*/  MOV R5, UR9 ;  /* 0x0000000900057c02 */ /* 0x008fe20008000f00 */
[----:B------:R-:W-:Y:S01]  /*6670*/  IMAD.U32 R4, RZ, RZ, UR8 ;  /* 0x00000008ff047e24 */ /* 0x000fe2000f8e00ff */
[----:B-----5:R-:W-:Y:S01]  /*6680*/  MOV R7, UR7 ;  /* 0x0000000700077c02 */ /* 0x020fe20008000f00 */
[----:B------:R-:W-:Y:S01]  /*6690*/  IMAD.U32 R6, RZ, RZ, UR6 ;  /* 0x00000006ff067e24 */ /* 0x000fe2000f8e00ff */
[----:B--2---:R-:W-:Y:S01]  /*66a0*/  MOV R11, UR5 ;  /* 0x00000005000b7c02 */ /* 0x004fe20008000f00 */
[----:B------:R-:W-:Y:S02]  /*66b0*/  IMAD.U32 R10, RZ, RZ, UR4 ;  /* 0x00000004ff0a7e24 */ /* 0x000fe4000f8e00ff */
[----:B------:R-:W-:Y:S07]  /*66c0*/  LEPC R20, `(.L_x_104) ;  /* 0x000000001014794e */ /* 0x000fee0000000000 */
[----:B-1--4-:R-:W-:Y:S05]  /*66d0*/  CALL.ABS.NOINC R2 ;  /* 0x0000000002007343 */ /* 0x012fea0003c00000 */
.L_x_104:
[----:B----4-:R-:W-:Y:S01]  /*66e0*/  SHF.L.U32 R3, R28, 0x10, RZ ;  /* 0x000000101c037819 */ /* 0x010fe200000006ff */
[----:B------:R-:W-:Y:S05]  /*66f0*/  WARPSYNC.ALL ;  /* 0x0000000000007948 */ /* 0x000fea0003800000 */
[----:B------:R-:W-:Y:S01]  /*6700*/  R2UR UR4, R25 ;  /* 0x00000000190472ca */ /* 0x000fe200000e0000 */
[----:B------:R-:W-:Y:S01]  /*6710*/  BSSY.RECONVERGENT B0, `(.L_x_105) ;  /* 0x000004e000007945 */ /* 0x000fe20003800200 */
[C---:B------:R-:W-:Y:S02]  /*6720*/  SHF.L.U32 R20, R29.reuse, 0x10, RZ ;  /* 0x000000101d147819 */ /* 0x040fe400000006ff */
[----:B------:R-:W-:Y:S02]  /*6730*/  LOP3.LUT R21, R29, 0xffff0000, RZ, 0xc0, !PT ;  /* 0xffff00001d157812 */ /* 0x000fe400078ec0ff */
[----:B------:R-:W-:Y:S07]  /*6740*/  ISETP.NE.AND P0, PT, R56, RZ, PT ;  /* 0x000000ff3800720c */ /* 0x000fee0003f05270 */
[----:B------:R-:W3:Y:S02]  /*6750*/  LDTM.16dp256bit.x4 R4, tmem[UR4] ;  /* 0x00000004000479ee */ /* 0x000ee40008120000 */
[----:B---3--:R-:W-:Y:S01]  /*6760*/  FMUL R0, R24, R4 ;  /* 0x0000000418007220 */ /* 0x008fe20000400000 */
[----:B------:R-:W-:Y:S01]  /*6770*/  LOP3.LUT R4, R28, 0xffff0000, RZ, 0xc0, !PT ;  /* 0xffff00001c047812 */ /* 0x000fe200078ec0ff */
[C---:B-1----:R-:W-:Y:S01]  /*6780*/  FMUL R2, R24.reuse, R5 ;  /* 0x0000000518027220 */ /* 0x042fe20000400000 */
[C---:B------:R-:W-:Y:S01]  /*6790*/  FMUL R7, R24.reuse, R7 ;  /* 0x0000000718077220 */ /* 0x040fe20000400000 */
[C---:B------:R-:W-:Y:S01]  /*67a0*/  FFMA R0, R27.reuse, R3, R0 ;  /* 0x000000031b007223 */ /* 0x040fe20000000000 */
[C---:B------:R-:W-:Y:S01]  /*67b0*/  FMUL R3, R24.reuse, R6 ;  /* 0x0000000618037220 */ /* 0x040fe20000400000 */
[C---:B------:R-:W-:Y:S01]  /*67c0*/  FFMA R2, R27.reuse, R4, R2 ;  /* 0x000000041b027223 */ /* 0x040fe20000000002 */
[C---:B------:R-:W-:Y:S01]  /*67d0*/  FMUL R4, R24.reuse, R8 ;  /* 0x0000000818047220 */ /* 0x040fe20000400000 */
[C---:B------:R-:W-:Y:S01]  /*67e0*/  FMUL R8, R24.reuse, R12 ;  /* 0x0000000c18087220 */ /* 0x040fe20000400000 */
[----:B------:R-:W-:Y:S01]  /*67f0*/  FMUL R12, R24, R16 ;  /* 0x00000010180c7220 */ /* 0x000fe20000400000 */
[----:B------:R-:W-:Y:S01]  /*6800*/  SHF.L.U32 R16, R30, 0x10, RZ ;  /* 0x000000101e107819 */ /* 0x000fe200000006ff */
[C---:B------:R-:W-:Y:S01]  /*6810*/  FFMA R3, R27.reuse, R20, R3 ;  /* 0x000000141b037223 */ /* 0x040fe20000000003 */
[----:B------:R-:W-:Y:S01]  /*6820*/  F2FP.BF16.F32.PACK_AB R32, R2, R0 ;  /* 0x000000000220723e */ /* 0x000fe200000010ff */
[C---:B------:R-:W-:Y:S01]  /*6830*/  FFMA R7, R27.reuse, R21, R7 ;  /* 0x000000151b077223 */ /* 0x040fe20000000007 */
[----:B------:R-:W-:Y:S01]  /*6840*/  LOP3.LUT R0, R30, 0xffff0000, RZ, 0xc0, !PT ;  /* 0xffff00001e007812 */ /* 0x000fe200078ec0ff */
[----:B------:R-:W-:Y:S01]  /*6850*/  FFMA R4, R27, R16, R4 ;  /* 0x000000101b047223 */ /* 0x000fe20000000004 */
[C---:B------:R-:W-:Y:S01]  /*6860*/  SHF.L.U32 R2, R31.reuse, 0x10, RZ ;  /* 0x000000101f027819 */ /* 0x040fe200000006ff */
[C---:B------:R-:W-:Y:S01]  /*6870*/  FMUL R5, R24.reuse, R9 ;  /* 0x0000000918057220 */ /* 0x040fe20000400000 */
[----:B------:R-:W-:Y:S01]  /*6880*/  LOP3.LUT R16, R31, 0xffff0000, RZ, 0xc0, !PT ;  /* 0xffff00001f107812 */ /* 0x000fe200078ec0ff */
[----:B------:R-:W-:Y:S01]  /*6890*/  FMUL R6, R24, R10 ;  /* 0x0000000a18067220 */ /* 0x000fe20000400000 */
[----:B------:R-:W-:Y:S01]  /*68a0*/  F2FP.BF16.F32.PACK_AB R33, R7, R3 ;  /* 0x000000030721723e */ /* 0x000fe200000010ff */
[C---:B------:R-:W-:Y:S01]  /*68b0*/  FFMA R5, R27.reuse, R0, R5 ;  /* 0x000000001b057223 */ /* 0x040fe20000000005 */
[C---:B------:R-:W-:Y:S01]  /*68c0*/  SHF.L.U32 R0, R36.reuse, 0x10, RZ ;  /* 0x0000001024007819 */ /* 0x040fe200000006ff */
[----:B------:R-:W-:Y:S01]  /*68d0*/  FFMA R6, R27, R2, R6 ;  /* 0x000000021b067223 */ /* 0x000fe20000000006 */
[----:B------:R-:W-:Y:S01]  /*68e0*/  LOP3.LUT R2, R36, 0xffff0000, RZ, 0xc0, !PT ;  /* 0xffff000024027812 */ /* 0x000fe200078ec0ff */
[C---:B------:R-:W-:Y:S01]  /*68f0*/  FMUL R11, R24.reuse, R11 ;  /* 0x0000000b180b7220 */ /* 0x040fe20000400000 */
[----:B------:R-:W-:Y:S01]  /*6900*/  SHF.L.U32 R3, R37, 0x10, RZ ;  /* 0x0000001025037819 */ /* 0x000fe200000006ff */
[C---:B------:R-:W-:Y:S01]  /*6910*/  FMUL R9, R24.reuse, R13 ;  /* 0x0000000d18097220 */ /* 0x040fe20000400000 */
[----:B------:R-:W-:Y:S01]  /*6920*/  F2FP.BF16.F32.PACK_AB R34, R5, R4 ;  /* 0x000000040522723e */ /* 0x000fe200000010ff */
[C---:B------:R-:W-:Y:S01]  /*6930*/  FMUL R10, R24.reuse, R14 ;  /* 0x0000000e180a7220 */ /* 0x040fe20000400000 */
[C---:B------:R-:W-:Y:S01]  /*6940*/  FFMA R11, R27.reuse, R16, R11 ;  /* 0x000000101b0b7223 */ /* 0x040fe2000000000b */
[C---:B------:R-:W-:Y:S01]  /*6950*/  FFMA R8, R27.reuse, R0, R8 ;  /* 0x000000001b087223 */ /* 0x040fe20000000008 */
[----:B------:R-:W-:Y:S01]  /*6960*/  FFMA R9, R27, R2, R9 ;  /* 0x000000021b097223 */ /* 0x000fe20000000009 */
[----:B------:R-:W-:Y:S01]  /*6970*/  LOP3.LUT R0, R37, 0xffff0000, RZ, 0xc0, !PT ;  /* 0xffff000025007812 */ /* 0x000fe200078ec0ff */
[----:B------:R-:W-:Y:S01]  /*6980*/  FFMA R10, R27, R3, R10 ;  /* 0x000000031b0a7223 */ /* 0x000fe2000000000a */
[----:B------:R-:W-:Y:S01]  /*6990*/  FMUL R15, R24, R15 ;  /* 0x0000000f180f7220 */ /* 0x000fe20000400000 */
[----:B------:R-:W-:Y:S01]  /*69a0*/  SHF.L.U32 R2, R38, 0x10, RZ ;  /* 0x0000001026027819 */ /* 0x000fe200000006ff */
[----:B------:R-:W-:Y:S01]  /*69b0*/  FMUL R13, R24, R17 ;  /* 0x00000011180d7220 */ /* 0x000fe20000400000 */
[----:B------:R-:W-:Y:S01]  /*69c0*/  LOP3.LUT R3, R38, 0xffff0000, RZ, 0xc0, !PT ;  /* 0xffff000026037812 */ /* 0x000fe200078ec0ff */
[C---:B------:R-:W-:Y:S01]  /*69d0*/  FMUL R14, R24.reuse, R18 ;  /* 0x00000012180e7220 */ /* 0x040fe20000400000 */
[----:B------:R-:W-:Y:S01]  /*69e0*/  SHF.L.U32 R4, R39, 0x10, RZ ;  /* 0x0000001027047819 */ /* 0x000fe200000006ff */
[----:B------:R-:W-:Y:S01]  /*69f0*/  FFMA R15, R27, R0, R15 ;  /* 0x000000001b0f7223 */ /* 0x000fe2000000000f */
[----:B------:R-:W-:Y:S01]  /*6a00*/  LOP3.LUT R5, R39, 0xffff0000, RZ, 0xc0, !PT ;  /* 0xffff000027057812 */ /* 0x000fe200078ec0ff */
[----:B------:R-:W-:Y:S01]  /*6a10*/  FMUL R19, R24, R19 ;  /* 0x0000001318137220 */ /* 0x000fe20000400000 */
[C---:B------:R-:W-:Y:S01]  /*6a20*/  FFMA R12, R27.reuse, R2, R12 ;  /* 0x000000021b0c7223 */ /* 0x040fe2000000000c */
[C---:B------:R-:W-:Y:S01]  /*6a30*/  FFMA R13, R27.reuse, R3, R13 ;  /* 0x000000031b0d7223 */ /* 0x040fe2000000000d */
[C---:B------:R-:W-:Y:S01]  /*6a40*/  FFMA R14, R27.reuse, R4, R14 ;  /* 0x000000041b0e7223 */ /* 0x040fe2000000000e */
[----:B------:R-:W-:Y:S01]  /*6a50*/  FFMA R19, R27, R5, R19 ;  /* 0x000000051b137223 */ /* 0x000fe20000000013 */
[----:B------:R-:W-:Y:S02]  /*6a60*/  F2FP.BF16.F32.PACK_AB R35, R11, R6 ;  /* 0x000000060b23723e */ /* 0x000fe400000010ff */
[----:B------:R-:W-:Y:S02]  /*6a70*/  F2FP.BF16.F32.PACK_AB R8, R9, R8 ;  /* 0x000000080908723e */ /* 0x000fe400000010ff */
[----:B------:R-:W-:Y:S01]  /*6a80*/  F2FP.BF16.F32.PACK_AB R9, R15, R10 ;  /* 0x0000000a0f09723e */ /* 0x000fe200000010ff */
[----:B------:R1:W-:Y:S01]  /*6a90*/  STSM.16.M88.4 [R61+0x200], R32 ;  /* 0x000200203d007844 */ /* 0x0003e20000000200 */
[----:B------:R-:W-:Y:S02]  /*6aa0*/  F2FP.BF16.F32.PACK_AB R10, R13, R12 ;  /* 0x0000000c0d0a723e */ /* 0x000fe400000010ff */
[----:B------:R-:W-:Y:S05]  /*6ab0*/  F2FP.BF16.F32.PACK_AB R11, R19, R14 ;  /* 0x0000000e130b723e */ /* 0x000fea00000010ff */
[----:B------:R1:W-:Y:S01]  /*6ac0*/  STSM.16.M88.4 [R60+0x200], R8 ;  /* 0x000200083c007844 */ /* 0x0003e20000000200 */
[----:B------:R-:W-:Y:S01]  /*6ad0*/  @!PT LDS RZ, [RZ] ;  /* 0x00000000fffff984 */ /* 0x000fe20000000800 */
[----:B------:R-:W-:Y:S01]  /*6ae0*/  @!PT LDS RZ, [RZ] ;  /* 0x00000000fffff984 */ /* 0x000fe20000000800 */
[----:B------:R-:W-:Y:S01]  /*6af0*/  @!PT LDS RZ, [RZ] ;  /* 0x00000000fffff984 */ /* 0x000fe20000000800 */
[----:B------:R-:W-:Y:S01]  /*6b00*/  @!PT LDS RZ, [RZ] ;  /* 0x00000000fffff984 */ /* 0x000fe20000000800 */
[----:B------:R3:W-:Y:S07]  /*6b10*/  MEMBAR.ALL.CTA ;  /* 0x0000000000007992 */ /* 0x0007ee0000008000 */
[----:B---3--:R-:W3:Y:S02]  /*6b20*/  FENCE.VIEW.ASYNC.S ;  /* 0x00000000000073c6 */ /* 0x008ee40000000000 */
[----:B---3--:R-:W-:Y:S06]  /*6b30*/  BAR.SYNC.DEFER_BLOCKING 0x1, 0x80 ;  /* 0x0042000000007b1d */ /* 0x008fec0000010000 */
[----:B------:R-:W-:Y:S05]  /*6b40*/  @P0 BRA `(.L_x_106) ;  /* 0x0000000000280947 */ /* 0x000fea0003800000 */
[----:B------:R-:W3:Y:S01]  /*6b50*/  LDCU.64 UR6, c[0x0][0x348] ;  /* 0x00006900ff0677ac */ /* 0x000ee20008000a00 */
[----:B------:R-:W-:Y:S01]  /*6b60*/  UIADD3 UR4, UPT, UPT, UR44, 0x200, URZ ;  /* 0x000002002c047890 */ /* 0x000fe2000fffe0ff */
[----:B------:R-:W-:Y:S05]  /*6b70*/  UMOV UR51, UR36 ;  /* 0x0000002400337c82 */ /* 0x000fea0008000000 */
[----:B------:R-:W-:Y:S04]  /*6b80*/  MOV R49, UR4 ;  /* 0x0000000400317c02 */ /* 0x000fe80008000f00 */
[----:B------:R-:W-:Y:S01]  /*6b90*/  R2UR UR48, R49 ;  /* 0x00000000313072ca */ /* 0x000fe200000e0000 */
[----:B---3--:R-:W-:Y:S04]  /*6ba0*/  UIADD3 UR4, UP0, UPT, UR6, 0x680, URZ ;  /* 0x0000068006047890 */ /* 0x008fe8000ff1e0ff */
[----:B------:R-:W-:Y:S09]  /*6bb0*/  UIADD3.X UR5, UPT, UPT, URZ, UR7, URZ, UP0, !UPT ;  /* 0x00000007ff057290 */ /* 0x000ff200087fe4ff */
[----:B------:R3:W-:Y:S01]  /*6bc0*/  UTMASTG.3D [UR48], [UR4] ;  /* 0x00000030040073b5 */ /* 0x0007e20008010000 */
[----:B------:R0:W-:Y:S01]  /*6bd0*/  UTMACMDFLUSH ;  /* 0x00000000000079b7 */ /* 0x0001e20000000000 */
[----:B---3--:R-:W-:Y:S04]  /*6be0*/  DEPBAR.LE SB0, 0x1 ;  /* 0x000080400000791a */ /* 0x008fe80000000000 */
.L_x_106:
[----:B------:R-:W-:Y:S05]  /*6bf0*/  BSYNC.RECONVERGENT B0 ;  /* 0x0000000000007941 */ /* 0x000fea0003800200 */
.L_x_105:
[----:B------:R-:W-:Y:S01]  /*6c00*/  BAR.SYNC.DEFER_BLOCKING 0x1, 0x80 ;  /* 0x0042000000007b1d */ /* 0x000fe20000010000 */
[----:B------:R-:W-:Y:S01]  /*6c10*/  ISETP.NE.AND P1, PT, R59, RZ, PT ;  /* 0x000000ff3b00720c */ /* 0x000fe20003f25270 */
[----:B------:R-:W-:Y:S01]  /*6c20*/  UISETP.NE.AND UP0, UPT, UR52, URZ, UPT ;  /* 0x000000ff3400728c */ /* 0x000fe2000bf05270 */
[----:B------:R-:W-:Y:S11]  /*6c30*/  LEA R2, R62, UR44, 0x3 ;  /* 0x0000002c3e027c11 */ /* 0x000ff6000f8e18ff */
[----:B------:R-:W-:Y:S01]  /*6c40*/  @P1 SHF.L.U32 R3, R54, 0x1f, RZ ;  /* 0x0000001f36031819 */ /* 0x000fe200000006ff */
[----:B------:R-:W-:Y:S06]  /*6c50*/  BRA.U !UP0, `(.L_x_107) ;  /* 0x0000000108247547 */ /* 0x000fec000b800000 */
[----:B------:R-:W-:Y:S01]  /*6c60*/  IMAD.U32 R4, RZ, RZ, UR46 ;  /* 0x0000002eff047e24 */ /* 0x000fe2000f8e00ff */
[----:B------:R-:W-:Y:S01]  /*6c70*/  MOV R0, UR47 ;  /* 0x0000002f00007c02 */ /* 0x000fe20008000f00 */
[----:B------:R-:W-:Y:S03]  /*6c80*/  UIADD3 UR4, UPT, UPT, UR46, 0x1, URZ ;  /* 0x000000012e047890 */ /* 0x000fe6000fffe0ff */
[----:B------:R-:W-:Y:S01]  /*6c90*/  @P1 LEA R4, R4, UR44, 0x3 ;  /* 0x0000002c04041c11 */ /* 0x000fe2000f8e18ff */
[----:B------:R-:W-:Y:S04]  /*6ca0*/  UISETP.NE.AND UP0, UPT, UR4, 0x4, UPT ;  /* 0x000000040400788c */ /* 0x000fe8000bf05270 */
[----:B------:R-:W-:Y:S01]  /*6cb0*/  @P1 VIADD R4, R4, 0x60 ;  /* 0x0000006004041836 */ /* 0x000fe20000000000 */
[----:B------:R-:W-:Y:S04]  /*6cc0*/  USEL UR46, UR4, URZ, UP0 ;  /* 0x000000ff042e7287 */ /* 0x000fe80008000000 */
[----:B------:R-:W-:Y:S04]  /*6cd0*/  @P1 PRMT R0, R0, 0x654, R4 ;  /* 0x0000065400001816 */ /* 0x000fe80000000004 */
[----:B------:R3:W-:Y:S04]  /*6ce0*/  @P1 SYNCS.ARRIVE.TRANS64.RED.A1T0 RZ, [R0+URZ], RZ ;  /* 0x000000ff00ff19a7 */ /* 0x0007e800081004ff */
.L_x_107:
[----:B------:R-:W4:Y:S01]  /*6cf0*/  @P1 SYNCS.PHASECHK.TRANS64.TRYWAIT P0, [R2+URZ+0x40], R3 ;  /* 0x00004003020015a7 */ /* 0x000f2200080011ff */
[----:B------:R-:W-:Y:S01]  /*6d00*/  BSSY B1, `(.L_x_108) ;  /* 0x0000013000017945 */ /* 0x000fe20003800000 */
[----:B----4-:R-:W-:Y:S03]  /*6d10*/  @P1 SEL R64, RZ, 0x1, !P0 ;  /* 0x00000001ff401807 */ /* 0x010fe60004000000 */
[----:B------:R-:W-:Y:S05]  /*6d20*/  @!P1 BRA `(.L_x_109) ;  /* 0x0000000000409947 */ /* 0x000fea0003800000 */
[----:B------:R-:W-:Y:S01]  /*6d30*/  ISETP.NE.AND P1, PT, R65, RZ, PT ;  /* 0x000000ff4100720c */ /* 0x000fe20003f25270 */
[----:B------:R-:W-:Y:S01]  /*6d40*/  BSSY B0, `(.L_x_110) ;  /* 0x0000009000007945 */ /* 0x000fe20003800000 */
[----:B------:R-:W-:Y:S11]  /*6d50*/  ISETP.NE.AND P0, PT, R64, RZ, PT ;  /* 0x000000ff4000720c */ /* 0x000ff60003f05270 */
[----:B------:R-:W-:Y:S05]  /*6d60*/  @P1 IMAD R4, R62, 0x1000, R63 ;  /* 0x000010003e041824 */ /* 0x000fea00078e023f */
[----:B------:R-:W-:Y:S05]  /*6d70*/  @P1 IADD3 R3, PT, PT, R4, UR44, RZ ;  /* 0x0000002c04031c10 */ /* 0x000fea000fffe0ff */
[----:B------:R-:W-:Y:S01]  /*6d80*/  @P1 IMAD.IADD R3, R55, 0x1, R3 ;  /* 0x0000000137031824 */ /* 0x000fe200078e0203 */
[----:B------:R-:W-:Y:S06]  /*6d90*/  @P0 BRA `(.L_x_111) ;  /* 0x00000000000c0947 */ /* 0x000fec0003800000 */
[----:B---3--:R-:W-:Y:S04]  /*6da0*/  SHF.L.U32 R0, R54, 0x1f, RZ ;  /* 0x0000001f36007819 */ /* 0x008fe800000006ff */
[----:B------:R-:W3:Y:S02]  /*6db0*/  SYNCS.PHASECHK.TRANS64.TRYWAIT P0, [R2+URZ+0x40], R0 ;  /* 0x00004000020075a7 */ /* 0x000ee400080011ff */
[----:B---3--:R-:W-:Y:S05]  /*6dc0*/  @!P0 BRA `(.L_x_112) ;  /* 0x0000002400a48947 */ /* 0x008fea0003800000 */
.L_x_111:
[----:B------:R-:W-:Y:S05]  /*6dd0*/  BSYNC B0 ;  /* 0x0000000000007941 */ /* 0x000fea0003800000 */
.L_x_110:
[----:B------:R-:W-:Y:S02]  /*6de0*/  ISETP.NE.AND P0, PT, R65, RZ, PT ;  /* 0x000000ff4100720c */ /* 0x000fe40003f05270 */
[----:B------:R-:W-:Y:S11]  /*6df0*/  IADD3 R62, PT, PT, R62, 0x1, RZ ;  /* 0x000000013e3e7810 */ /* 0x000ff60007ffe0ff */
[----:B------:R-:W-:Y:S05]  /*6e00*/  @P0 WARPSYNC.ALL ;  /* 0x0000000000000948 */ /* 0x000fea0003800000 */
[----:B------:R4:W1:Y:S04]  /*6e10*/  @P0 LDSM.16.M88.4 R28, [R4+UR44+0x200] ;  /* 0x0002002c041c083b */ /* 0x0008680008000200 */
[----:B------:R4:W1:Y:S02]  /*6e20*/  @P0 LDSM.16.M88.4 R36, [R3+0x200] ;  /* 0x000200000324083b */ /* 0x0008640000000200 */
.L_x_109:
[----:B------:R-:W-:Y:S05]  /*6e30*/  BSYNC B1 ;  /* 0x0000000000017941 */ /* 0x000fea0003800000 */
.L_x_108:
[----:B---3--:R-:W-:Y:S05]  /*6e40*/  VIADD R0, R25, 0x20 ;  /* 0x0000002019007836 */ /* 0x008fea0000000000 */
[----:B------:R-:W-:Y:S04]  /*6e50*/  SHF.R.U32.HI R0, RZ, 0x15, R0 ;  /* 0x00000015ff007819 */ /* 0x000fe80000011600 */
[----:B------:R-:W-:Y:S11]  /*6e60*/  LOP3.LUT P0, RZ, R0, 0x3, R46, 0x48, !PT ;  /* 0x0000000300ff7812 */ /* 0x000ff6000780482e */
[----:B------:R-:W-:Y:S02]  /*6e70*/  @!UPT UIADD3 URZ, UPT, UPT, URZ, URZ, URZ ;  /* 0x000000fffffff290 */ /* 0x000fe4000fffe0ff */
[----:B------:R-:W-:Y:S05]  /*6e80*/  @!P0 BRA `(.L_x_113) ;  /* 0x0000000000408947 */ /* 0x000fea0003800000 */
[----:B------:R-:W3:Y:S01]  /*6e90*/  LDCU.64 UR8, c[0x4][0x70] ;  /* 0x01000e00ff0877ac */ /* 0x000ee20008000a00 */
[----:B----4-:R-:W-:Y:S01]  /*6ea0*/  MOV R3, 0x0 ;  /* 0x0000000000037802 */ /* 0x010fe20000000f00 */
[----:B------:R-:W-:Y:S02]  /*6eb0*/  HFMA2 R12, -RZ, RZ, 0, 5.9604644775390625e-08 ;  /* 0x00000001ff0c7431 */ /* 0x000fe400000001ff */
[----:B-1----:R-:W-:Y:S02]  /*6ec0*/  IMAD.MOV.U32 R8, RZ, RZ, 0x192 ;  /* 0x00000192ff087424 */ /* 0x002fe400078e00ff */
[----:B------:R-:W-:Y:S01]  /*6ed0*/  IMAD.MOV.U32 R13, RZ, RZ, RZ ;  /* 0x000000ffff0d7224 */ /* 0x000fe200078e00ff */
[----:B------:R-:W1:Y:S01]  /*6ee0*/  LDCU.64 UR6, c[0x4][0x78] ;  /* 0x01000f00ff0677ac */ /* 0x000e620008000a00 */
[----:B------:R-:W4:Y:S01]  /*6ef0*/  LDC.64 R2, c[0x4][R3] ;  /* 0x0100000003027b82 */ /* 0x000f220000000a00 */
[----:B------:R-:W5:Y:S01]  /*6f00*/  LDCU.64 UR4, c[0x4][0x10] ;  /* 0x01000200ff0477ac */ /* 0x000f620008000a00 */
[----:B---3--:R-:W-:Y:S01]  /*6f10*/  MOV R5, UR9 ;  /* 0x0000000900057c02 */ /* 0x008fe20008000f00 */
[----:B------:R-:W-:Y:S01]  /*6f20*/  IMAD.U32 R4, RZ, RZ, UR8 ;  /* 0x00000008ff047e24 */ /* 0x000fe2000f8e00ff */
[----:B-1----:R-:W-:Y:S01]  /*6f30*/  MOV R7, UR7 ;  /* 0x0000000700077c02 */ /* 0x002fe20008000f00 */
[----:B------:R-:W-:Y:S01]  /*6f40*/  IMAD.U32 R6, RZ, RZ, UR6 ;  /* 0x00000006ff067e24 */ /* 0x000fe2000f8e00ff */
[----:B-----5:R-:W-:Y:S01]  /*6f50*/  MOV R11, UR5 ;  /* 0x00000005000b7c02 */ /* 0x020fe20008000f00 */
[----:B------:R-:W-:Y:S02]  /*6f60*/  IMAD.U32 R10, RZ, RZ, UR4 ;  /* 0x00000004ff0a7e24 */ /* 0x000fe4000f8e00ff */
[----:B------:R-:W-:Y:S07]  /*6f70*/  LEPC R20, `(.L_x_113) ;  /* 0x000000001014794e */ /* 0x000fee0000000000 */
[----:B--2-4-:R-:W-:Y:S05]  /*6f80*/  CALL.ABS.NOINC R2 ;  /* 0x0000000002007343 */ /* 0x014fea0003c00000 */
.L_x_113:
[----:B-1--4-:R-:W-:Y:S01]  /*6f90*/  SHF.L.U32 R3, R28, 0x10, RZ ;  /* 0x000000101c037819 */ /* 0x012fe200000006ff */
[----:B------:R-:W-:Y:S05]  /*6fa0*/  WARPSYNC.ALL ;  /* 0x0000000000007948 */ /* 0x000fea0003800000 */
[----:B------:R-:W-:Y:S01]  /*6fb0*/  R2UR UR4, R25 ;  /* 0x00000000190472ca */ /* 0x000fe200000e0000 */
[----:B------:R-:W-:Y:S01]  /*6fc0*/  BSSY.RECONVERGENT B0, `(.L_x_114) ;  /* 0x0000056000007945 */ /* 0x000fe20003800200 */
[----:B------:R-:W-:Y:S02]  /*6fd0*/  SHF.L.U32 R20, R30, 0x10, RZ ;  /* 0x000000101e147819 */ /* 0x000fe400000006ff */
[----:B------:R-:W-:Y:S02]  /*6fe0*/  ISETP.NE.AND P6, PT, R59, RZ, PT ;  /* 0x000000ff3b00720c */ /* 0x000fe40003fc5270 */
[----:B------:R-:W-:Y:S07]  /*6ff0*/  ISETP.NE.AND P0, PT, R56, RZ, PT ;  /* 0x000000ff3800720c */ /* 0x000fee0003f05270 */
[----:B------:R-:W1:Y:S02]  /*7000*/  LDTM.16dp256bit.x4 R4, tmem[UR4+0x20] ;  /* 0x00002004000479ee */ /* 0x000e640008120000 */
[----:B-1----:R-:W-:Y:S01]  /*7010*/  FMUL R0, R24, R4 ;  /* 0x0000000418007220 */ /* 0x002fe20000400000 */
[----:B------:R-:W-:Y:S01]  /*7020*/  LOP3.LUT R4, R28, 0xffff0000, RZ, 0xc0, !PT ;  /* 0xffff00001c047812 */ /* 0x000fe200078ec0ff */
[C---:B------:R-:W-:Y:S01]  /*7030*/  FMUL R2, R24.reuse, R5 ;  /* 0x0000000518027220 */ /* 0x040fe20000400000 */
[----:B------:R-:W-:Y:S01]  /*7040*/  SHF.L.U32 R5, R29, 0x10, RZ ;  /* 0x000000101d057819 */ /* 0x000fe200000006ff */
[----:B------:R-:W-:Y:S01]  /*7050*/  FFMA R0, R27, R3, R0 ;  /* 0x000000031b007223 */ /* 0x000fe20000000000 */
[C---:B------:R-:W-:Y:S01]  /*7060*/  FMUL R3, R24.reuse, R6 ;  /* 0x0000000618037220 */ /* 0x040fe20000400000 */
[----:B------:R-:W-:Y:S01]  /*7070*/  LOP3.LUT R6, R29, 0xffff0000, RZ, 0xc0, !PT ;  /* 0xffff00001d067812 */ /* 0x000fe200078ec0ff */
[C---:B------:R-:W-:Y:S01]  /*7080*/  FFMA R2, R27.reuse, R4, R2 ;  /* 0x000000041b027223 */ /* 0x040fe20000000002 */
[C---:B------:R-:W-:Y:S01]  /*7090*/  FMUL R7, R24.reuse, R7 ;  /* 0x0000000718077220 */ /* 0x040fe20000400000 */
[C---:B------:R-:W-:Y:S01]  /*70a0*/  FFMA R3, R27.reuse, R5, R3 ;  /* 0x000000051b037223 */ /* 0x040fe20000000003 */
[C---:B------:R-:W-:Y:S01]  /*70b0*/  FMUL R4, R24.reuse, R8 ;  /* 0x0000000818047220 */ /* 0x040fe20000400000 */
[----:B------:R-:W-:Y:S01]  /*70c0*/  FMUL R5, R24, R9 ;  /* 0x0000000918057220 */ /* 0x000fe20000400000 */
[----:B------:R-:W-:Y:S01]  /*70d0*/  F2FP.BF16.F32.PACK_AB R32, R2, R0 ;  /* 0x000000000220723e */ /* 0x000fe200000010ff */
[C---:B------:R-:W-:Y:S01]  /*70e0*/  FFMA R7, R27.reuse, R6, R7 ;  /* 0x000000061b077223 */ /* 0x040fe20000000007 */
[----:B------:R-:W-:Y:S01]  /*70f0*/  LOP3.LUT R0, R30, 0xffff0000, RZ, 0xc0, !PT ;  /* 0xffff00001e007812 */ /* 0x000fe200078ec0ff */
[----:B------:R-:W-:Y:S01]  /*7100*/  FFMA R4, R27, R20, R4 ;  /* 0x000000141b047223 */ /* 0x000fe20000000004 */
[----:B------:R-:W-:Y:S01]  /*7110*/  SHF.L.U32 R2, R31, 0x10, RZ ;  /* 0x000000101f027819 */ /* 0x000fe200000006ff */
[----:B------:R-:W-:Y:S01]  /*7120*/  FMUL R6, R24, R10 ;  /* 0x0000000a18067220 */ /* 0x000fe20000400000 */
[----:B------:R-:W-:Y:S01]  /*7130*/  F2FP.BF16.F32.PACK_AB R33, R7, R3 ;  /* 0x000000030721723e */ /* 0x000fe200000010ff */
[----:B------:R-:W-:Y:S01]  /*7140*/  FFMA R5, R27, R0, R5 ;  /* 0x000000001b057223 */ /* 0x000fe20000000005 */
[----:B------:R-:W-:Y:S01]  /*7150*/  LOP3.LUT R3, R31, 0xffff0000, RZ, 0xc0, !PT ;  /* 0xffff00001f037812 */ /* 0x000fe200078ec0ff */
[----:B------:R-:W-:Y:S01]  /*7160*/  FFMA R6, R27, R2, R6 ;  /* 0x000000021b067223 */ /* 0x000fe20000000006 */
[----:B------:R-:W-:Y:S01]  /*7170*/  SHF.L.U32 R7, R36, 0x10, RZ ;  /* 0x0000001024077819 */ /* 0x000fe200000006ff */
[----:B------:R-:W-:Y:S01]  /*7180*/  FMUL R11, R24, R11 ;  /* 0x0000000b180b7220 */ /* 0x000fe20000400000 */
[----:B------:R-:W-:Y:S01]  /*7190*/  LOP3.LUT R0, R36, 0xffff0000, RZ, 0xc0, !PT ;  /* 0xffff000024007812 */ /* 0x000fe200078ec0ff */
[C---:B------:R-:W-:Y:S01]  /*71a0*/  FMUL R8, R24.reuse, R12 ;  /* 0x0000000c18087220 */ /* 0x040fe20000400000 */
[----:B------:R-:W-:Y:S01]  /*71b0*/  SHF.L.U32 R2, R37, 0x10, RZ ;  /* 0x0000001025027819 */ /* 0x000fe200000006ff */
[C---:B------:R-:W-:Y:S01]  /*71c0*/  FMUL R9, R24.reuse, R13 ;  /* 0x0000000d18097220 */ /* 0x040fe20000400000 */
[----:B------:R-:W-:Y:S01]  /*71d0*/  F2FP.BF16.F32.PACK_AB R34, R5, R4 ;  /* 0x000000040522723e */ /* 0x000fe200000010ff */
[----:B------:R-:W-:Y:S01]  /*71e0*/  FFMA R11, R27, R3, R11 ;  /* 0x000000031b0b7223 */ /* 0x000fe2000000000b */
[----:B------:R-:W-:Y:S01]  /*71f0*/  SHF.L.U32 R3, R39, 0x10, RZ ;  /* 0x0000001027037819 */ /* 0x000fe200000006ff */
[----:B------:R-:W-:Y:S01]  /*7200*/  FFMA R8, R27, R7, R8 ;  /* 0x000000071b087223 */ /* 0x000fe20000000008 */
[----:B------:R-:W-:Y:S01]  /*7210*/  LOP3.LUT R4, R39, 0xffff0000, RZ, 0xc0, !PT ;  /* 0xffff000027047812 */ /* 0x000fe200078ec0ff */
[----:B------:R-:W-:Y:S01]  /*7220*/  FFMA R9, R27, R0, R9 ;  /* 0x000000001b097223 */ /* 0x000fe20000000009 */
[----:B------:R-:W-:Y:S01]  /*7230*/  LOP3.LUT R0, R37, 0xffff0000, RZ, 0xc0, !PT ;  /* 0xffff000025007812 */ /* 0x000fe200078ec0ff */
[C---:B------:R-:W-:Y:S01]  /*7240*/  FMUL R10, R24.reuse, R14 ;  /* 0x0000000e180a7220 */ /* 0x040fe20000400000 */
[----:B------:R-:W-:Y:S01]  /*7250*/  F2FP.BF16.F32.PACK_AB R35, R11, R6 ;  /* 0x000000060b23723e */ /* 0x000fe200000010ff */
[----:B------:R-:W-:Y:S01]  /*7260*/  FMUL R15, R24, R15 ;  /* 0x0000000f180f7220 */ /* 0x000fe20000400000 */
[----:B------:R-:W-:Y:S01]  /*7270*/  F2FP.BF16.F32.PACK_AB R8, R9, R8 ;  /* 0x000000080908723e */ /* 0x000fe200000010ff */
[C---:B------:R-:W-:Y:S01]  /*7280*/  FFMA R10, R27.reuse, R2, R10 ;  /* 0x000000021b0a7223 */ /* 0x040fe2000000000a */
[C---:B------:R-:W-:Y:S01]  /*7290*/  SHF.L.U32 R2, R38.reuse, 0x10, RZ ;  /* 0x0000001026027819 */ /* 0x040fe200000006ff */
[----:B------:R-:W-:Y:S01]  /*72a0*/  FFMA R15, R27, R0, R15 ;  /* 0x000000001b0f7223 */ /* 0x000fe2000000000f */
[----:B------:R-:W-:Y:S01]  /*72b0*/  LOP3.LUT R0, R38, 0xffff0000, RZ, 0xc0, !PT ;  /* 0xffff000026007812 */ /* 0x000fe200078ec0ff */
[----:B------:R1:W-:Y:S01]  /*72c0*/  STSM.16.M88.4 [R61+0x1200], R32 ;  /* 0x001200203d007844 */ /* 0x0003e20000000200 */
[C---:B------:R-:W-:Y:S01]  /*72d0*/  FMUL R12, R24.reuse, R16 ;  /* 0x00000010180c7220 */ /* 0x040fe20000400000 */
[C---:B------:R-:W-:Y:S01]  /*72e0*/  FMUL R13, R24.reuse, R17 ;  /* 0x00000011180d7220 */ /* 0x040fe20000400000 */
[----:B------:R-:W-:Y:S01]  /*72f0*/  F2FP.BF16.F32.PACK_AB R9, R15, R10 ;  /* 0x0000000a0f09723e */ /* 0x000fe200000010ff */
[C---:B------:R-:W-:Y:S01]  /*7300*/  FMUL R14, R24.reuse, R18 ;  /* 0x00000012180e7220 */ /* 0x040fe20000400000 */
[----:B------:R-:W-:Y:S01]  /*7310*/  FMUL R19, R24, R19 ;  /* 0x0000001318137220 */ /* 0x000fe20000400000 */
[C---:B------:R-:W-:Y:S01]  /*7320*/  FFMA R12, R27.reuse, R2, R12 ;  /* 0x000000021b0c7223 */ /* 0x040fe2000000000c */
[----:B------:R-:W-:Y:S01]  /*7330*/  MOV R2, UR46 ;  /* 0x0000002e00027c02 */ /* 0x000fe20008000f00 */
[C---:B------:R-:W-:Y:S01]  /*7340*/  FFMA R13, R27.reuse, R0, R13 ;  /* 0x000000001b0d7223 */ /* 0x040fe2000000000d */
[C---:B------:R-:W-:Y:S01]  /*7350*/  FFMA R14, R27.reuse, R3, R14 ;  /* 0x000000031b0e7223 */ /* 0x040fe2000000000e */
[----:B------:R-:W-:Y:S01]  /*7360*/  FFMA R19, R27, R4, R19 ;  /* 0x000000041b137223 */ /* 0x000fe20000000013 */
[----:B------:R-:W-:Y:S02]  /*7370*/  @P6 LEA R2, R2, UR44, 0x3 ;  /* 0x0000002c02026c11 */ /* 0x000fe4000f8e18ff */
[----:B------:R-:W-:Y:S02]  /*7380*/  F2FP.BF16.F32.PACK_AB R10, R13, R12 ;  /* 0x0000000c0d0a723e */ /* 0x000fe400000010ff */
[----:B------:R-:W-:Y:S02]  /*7390*/  F2FP.BF16.F32.PACK_AB R11, R19, R14 ;  /* 0x0000000e130b723e */ /* 0x000fe400000010ff */
[----:B------:R-:W-:Y:S02]  /*73a0*/  MOV R0, UR47 ;  /* 0x0000002f00007c02 */ /* 0x000fe40008000f00 */
[----:B------:R-:W-:Y:S01]  /*73b0*/  @P6 IADD3 R2, PT, PT, R2, 0x60, RZ ;  /* 0x0000006002026810 */ /* 0x000fe20007ffe0ff */
[----:B------:R1:W-:Y:S01]  /*73c0*/  STSM.16.M88.4 [R60+0x1200], R8 ;  /* 0x001200083c007844 */ /* 0x0003e20000000200 */
[----:B------:R-:W-:Y:S02]  /*73d0*/  @P6 SHF.L.U32 R3, R54, 0x1f, RZ ;  /* 0x0000001f36036819 */ /* 0x000fe400000006ff */
[----:B------:R-:W-:Y:S01]  /*73e0*/  @P6 PRMT R0, R0, 0x654, R2 ;  /* 0x0000065400006816 */ /* 0x000fe20000000002 */
[----:B------:R-:W-:Y:S01]  /*73f0*/  @!PT LDS RZ, [RZ] ;  /* 0x00000000fffff984 */ /* 0x000fe20000000800 */
[----:B------:R-:W-:Y:S01]  /*7400*/  @!PT LDS RZ, [RZ] ;  /* 0x00000000fffff984 */ /* 0x000fe20000000800 */
[----:B------:R-:W-:Y:S01]  /*7410*/  @!PT LDS RZ, [RZ] ;  /* 0x00000000fffff984 */ /* 0x000fe20000000800 */
[----:B------:R-:W-:Y:S01]  /*7420*/  @!PT LDS RZ, [RZ] ;  /* 0x00000000fffff984 */ /* 0x000fe20000000800 */
[----:B------:R3:W-:Y:S06]  /*7430*/  MEMBAR.ALL.CTA ;  /* 0x0000000000007992 */ /* 0x0007ec0000008000 */
[----:B---3--:R-:W3:Y:S01]  /*7440*/  FENCE.VIEW.ASYNC.S ;  /* 0x00000000000073c6 */ /* 0x008ee20000000000 */
[----:B------:R-:W-:Y:S01]  /*7450*/  LEA R2, R62, UR44, 0x3 ;  /* 0x0000002c3e027c11 */ /* 0x000fe2000f8e18ff */
[----:B---3--:R-:W-:Y:S06]  /*7460*/  BAR.SYNC.DEFER_BLOCKING 0x1, 0x80 ;  /* 0x0042000000007b1d */ /* 0x008fec0000010000 */
[----:B------:R-:W-:Y:S05]  /*7470*/  @P0 BRA `(.L_x_115) ;  /* 0x0000000000280947 */ /* 0x000fea0003800000 */
[----:B------:R-:W3:Y:S01]  /*7480*/  LDCU.64 UR6, c[0x0][0x348] ;  /* 0x00006900ff0677ac */ /* 0x000ee20008000a00 */
[----:B------:R-:W-:Y:S02]  /*7490*/  UIADD3 UR9, UPT, UPT, UR49, 0x20, URZ ;  /* 0x0000002031097890 */ /* 0x000fe4000fffe0ff */
[----:B------:R-:W-:Y:S01]  /*74a0*/  UIADD3 UR8, UPT, UPT, UR44, 0x1200, URZ ;  /* 0x000012002c087890 */ /* 0x000fe2000fffe0ff */
[----:B------:R-:W-:Y:S01]  /*74b0*/  UMOV UR10, UR50 ;  /* 0x00000032000a7c82 */ /* 0x000fe20008000000 */
[----:B------:R-:W-:Y:S01]  /*74c0*/  UMOV UR11, UR36 ;  /* 0x00000024000b7c82 */ /* 0x000fe20008000000 */
[----:B---3--:R-:W-:Y:S04]  /*74d0*/  UIADD3 UR4, UP0, UPT, UR6, 0x680, URZ ;  /* 0x0000068006047890 */ /* 0x008fe8000ff1e0ff */
[----:B------:R-:W-:Y:S09]  /*74e0*/  UIADD3.X UR5, UPT, UPT, URZ, UR7, URZ, UP0, !UPT ;  /* 0x00000007ff057290 */ /* 0x000ff200087fe4ff */
[----:B------:R3:W-:Y:S01]  /*74f0*/  UTMASTG.3D [UR8], [UR4] ;  /* 0x00000008040073b5 */ /* 0x0007e20008010000 */
[----:B------:R0:W-:Y:S01]  /*7500*/  UTMACMDFLUSH ;  /* 0x00000000000079b7 */ /* 0x0001e20000000000 */
[----:B---3--:R-:W-:Y:S04]  /*7510*/  DEPBAR.LE SB0, 0x1 ;  /* 0x000080400000791a */ /* 0x008fe80000000000 */
.L_x_115:
[----:B------:R-:W-:Y:S05]  /*7520*/  BSYNC.RECONVERGENT B0 ;  /* 0x0000000000007941 */ /* 0x000fea0003800200 */
.L_x_114:
[----:B------:R-:W-:Y:S01]  /*7530*/  BAR.SYNC.DEFER_BLOCKING 0x1, 0x80 ;  /* 0x0042000000007b1d */ /* 0x000fe20000010000 */
[----:B------:R-:W-:Y:S04]  /*7540*/  UIADD3 UR4, UPT, UPT, UR46, 0x1, URZ ;  /* 0x000000012e047890 */ /* 0x000fe8000fffe0ff */
[----:B------:R-:W-:Y:S04]  /*7550*/  UISETP.NE.AND UP0, UPT, UR4, 0x4, UPT ;  /* 0x000000040400788c */ /* 0x000fe8000bf05270 */
[----:B------:R-:W-:Y:S01]  /*7560*/  USEL UR45, UR4, URZ, UP0 ;  /* 0x000000ff042d7287 */ /* 0x000fe20008000000 */
[----:B------:R3:W-:Y:S01]  /*7570*/  @P6 SYNCS.ARRIVE.TRANS64.RED.A1T0 RZ, [R0+URZ], RZ ;  /* 0x000000ff00ff69a7 */ /* 0x0007e200081004ff */
[----:B------:R-:W-:Y:S01]  /*7580*/  BSSY B1, `(.L_x_116) ;  /* 0x0000014000017945 */ /* 0x000fe20003800000 */
[----:B------:R-:W4:Y:S02]  /*7590*/  @P6 SYNCS.PHASECHK.TRANS64.TRYWAIT P0, [R2+URZ+0x40], R3 ;  /* 0x00004003020065a7 */ /* 0x000f2400080011ff */
[----:B----4-:R-:W-:Y:S01]  /*75a0*/  @P6 SEL R64, RZ, 0x1, !P0 ;  /* 0x00000001ff406807 */ /* 0x010fe20004000000 */
[----:B---3--:R-:W-:Y:S06]  /*75b0*/  @!P6 BRA `(.L_x_117) ;  /* 0x000000000040e947 */ /* 0x008fec0003800000 */
[----:B------:R-:W-:Y:S01]  /*75c0*/  ISETP.NE.AND P1, PT, R65, RZ, PT ;  /* 0x000000ff4100720c */ /* 0x000fe20003f25270 */
[----:B------:R-:W-:Y:S01]  /*75d0*/  BSSY B0, `(.L_x_118) ;  /* 0x0000009000007945 */ /* 0x000fe20003800000 */
[----:B------:R-:W-:Y:S11]  /*75e0*/  ISETP.NE.AND P0, PT, R64, RZ, PT ;  /* 0x000000ff4000720c */ /* 0x000ff60003f05270 */
[----:B------:R-:W-:Y:S05]  /*75f0*/  @P1 IMAD R3, R62, 0x1000, R63 ;  /* 0x000010003e031824 */ /* 0x000fea00078e023f */
[----:B------:R-:W-:Y:S05]  /*7600*/  @P1 IADD3 R0, PT, PT, R3, UR44, RZ ;  /* 0x0000002c03001c10 */ /* 0x000fea000fffe0ff */
[----:B------:R-:W-:Y:S01]  /*7610*/  @P1 IMAD.IADD R0, R55, 0x1, R0 ;  /* 0x0000000137001824 */ /* 0x000fe200078e0200 */
[----:B------:R-:W-:Y:S06]  /*7620*/  @P0 BRA `(.L_x_119) ;  /* 0x00000000000c0947 */ /* 0x000fec0003800000 */
[----:B------:R-:W-:Y:S04]  /*7630*/  SHF.L.U32 R4, R54, 0x1f, RZ ;  /* 0x0000001f36047819 */ /* 0x000fe800000006ff */
[----:B------:R-:W3:Y:S02]  /*7640*/  SYNCS.PHASECHK.TRANS64.TRYWAIT P0, [R2+URZ+0x40], R4 ;  /* 0x00004004020075a7 */ /* 0x000ee400080011ff */
[----:B---3--:R-:W-:Y:S05]  /*7650*/  @!P0 BRA `(.L_x_120) ;  /* 0x0000001c00948947 */ /* 0x008fea0003800000 */
.L_x_119:
[----:B------:R-:W-:Y:S05]  /*7660*/  BSYNC B0 ;  /* 0x0000000000007941 */ /* 0x000fea0003800000 */
.L_x_118:
[----:B------:R-:W-:Y:S02]  /*7670*/  ISETP.NE.AND P0, PT, R65, RZ, PT ;  /* 0x000000ff4100720c */ /* 0x000fe40003f05270 */
[----:B------:R-:W-:Y:S11]  /*7680*/  IADD3 R62, PT, PT, R62, 0x1, RZ ;  /* 0x000000013e3e7810 */ /* 0x000ff60007ffe0ff */
[----:B------:R-:W-:Y:S05]  /*7690*/  @P0 WARPSYNC.ALL ;  /* 0x0000000000000948 */ /* 0x000fea0003800000 */
[----:B------:R4:W1:Y:S04]  /*76a0*/  @P0 LDSM.16.M88.4 R28, [R3+UR44+0x200] ;  /* 0x0002002c031c083b */ /* 0x0008680008000200 */
[----:B------:R4:W1:Y:S02]  /*76b0*/  @P0 LDSM.16.M88.4 R36, [R0+0x200] ;  /* 0x000200000024083b */ /* 0x0008640000000200 */
.L_x_117:
[----:B------:R-:W-:Y:S05]  /*76c0*/  BSYNC B1 ;  /* 0x0000000000017941 */ /* 0x000fea0003800000 */
.L_x_116:
[----:B----4-:R-:W-:Y:S05]  /*76d0*/  VIADD R0, R25, 0x40 ;  /* 0x0000004019007836 */ /* 0x010fea0000000000 */
[----:B------:R-:W-:Y:S04]  /*76e0*/  SHF.R.U32.HI R0, RZ, 0x15, R0 ;  /* 0x00000015ff007819 */ /* 0x000fe80000011600 */
[----:B------:R-:W-:Y:S11]  /*76f0*/  LOP3.LUT P0, RZ, R0, 0x3, R46, 0x48, !PT ;  /* 0x0000000300ff7812 */ /* 0x000ff6000780482e */
[----:B------:R-:W-:Y:S02]  /*7700*/  @!UPT UIADD3 URZ, UPT, UPT, URZ, URZ, URZ ;  /* 0x000000fffffff290 */ /* 0x000fe4000fffe0ff */
[----:B------:R-:W-:Y:S05]  /*7710*/  @!P0 BRA `(.L_x_121) ;  /* 0x0000000000408947 */ /* 0x000fea0003800000 */
[----:B------:R-:W4:Y:S01]  /*7720*/  LDCU.64 UR8, c[0x4][0x70] ;  /* 0x01000e00ff0877ac */ /* 0x000f220008000a00 */
[----:B------:R-:W-:Y:S01]  /*7730*/  MOV R3, 0x0 ;  /* 0x0000000000037802 */ /* 0x000fe20000000f00 */
[----:B------:R-:W-:Y:S02]  /*7740*/  HFMA2 R12, -RZ, RZ, 0, 5.9604644775390625e-08 ;  /* 0x00000001ff0c7431 */ /* 0x000fe400000001ff */
[----:B-1----:R-:W-:Y:S02]  /*7750*/  IMAD.MOV.U32 R8, RZ, RZ, 0x192 ;  /* 0x00000192ff087424 */ /* 0x002fe400078e00ff */
[----:B------:R-:W-:Y:S01]  /*7760*/  IMAD.MOV.U32 R13, RZ, RZ, RZ ;  /* 0x000000ffff0d7224 */ /* 0x000fe200078e00ff */
[----:B------:R-:W1:Y:S01]  /*7770*/  LDCU.64 UR6, c[0x4][0x78] ;  /* 0x01000f00ff0677ac */ /* 0x000e620008000a00 */
[----:B---3--:R-:W3:Y:S01]  /*7780*/  LDC.64 R2, c[0x4][R3] ;  /* 0x0100000003027b82 */ /* 0x008ee20000000a00 */
[----:B------:R-:W5:Y:S01]  /*7790*/  LDCU.64 UR4, c[0x4][0x10] ;  /* 0x01000200ff0477ac */ /* 0x000f620008000a00 */
[----:B----4-:R-:W-:Y:S01]  /*77a0*/  MOV R5, UR9 ;  /* 0x0000000900057c02 */ /* 0x010fe20008000f00 */
[----:B------:R-:W-:Y:S01]  /*77b0*/  IMAD.U32 R4, RZ, RZ, UR8 ;  /* 0x00000008ff047e24 */ /* 0x000fe2000f8e00ff */
[----:B-1----:R-:W-:Y:S01]  /*77c0*/  MOV R7, UR7 ;  /* 0x0000000700077c02 */ /* 0x002fe20008000f00 */
[----:B------:R-:W-:Y:S01]  /*77d0*/  IMAD.U32 R6, RZ, RZ, UR6 ;  /* 0x00000006ff067e24 */ /* 0x000fe2000f8e00ff */
[----:B-----5:R-:W-:Y:S01]  /*77e0*/  MOV R11, UR5 ;  /* 0x00000005000b7c02 */ /* 0x020fe20008000f00 */
[----:B------:R-:W-:Y:S02]  /*77f0*/  IMAD.U32 R10, RZ, RZ, UR4 ;  /* 0x00000004ff0a7e24 */ /* 0x000fe4000f8e00ff */
[----:B------:R-:W-:Y:S07]  /*7800*/  LEPC R20, `(.L_x_121) ;  /* 0x000000001014794e */ /* 0x000fee0000000000 */
[----:B--23--:R-:W-:Y:S05]  /*7810*/  CALL.ABS.NOINC R2 ;  /* 0x0000000002007343 */ /* 0x00cfea0003c00000 */
.L_x_121:
[----:B-1----:R-:W-:Y:S01]  /*7820*/  SHF.L.U32 R3, R28, 0x10, RZ ;  /* 0x000000101c037819 */ /* 0x002fe200000006ff */
[----:B------:R-:W-:Y:S05]  /*7830*/  WARPSYNC.ALL ;  /* 0x0000000000007948 */ /* 0x000fea0003800000 */
[----:B------:R-:W-:Y:S01]  /*7840*/  R2UR UR4, R25 ;  /* 0x00000000190472ca */ /* 0x000fe200000e0000 */
[----:B------:R-:W-:Y:S01]  /*7850*/  BSSY.RECONVERGENT B0, `(.L_x_122) ;  /* 0x0000056000007945 */ /* 0x000fe20003800200 */
[----:B------:R-:W-:Y:S02]  /*7860*/  SHF.L.U32 R20, R30, 0x10, RZ ;  /* 0x000000101e147819 */ /* 0x000fe400000006ff */
[----:B------:R-:W-:Y:S02]  /*7870*/  ISETP.NE.AND P6, PT, R59, RZ, PT ;  /* 0x000000ff3b00720c */ /* 0x000fe40003fc5270 */
[----:B------:R-:W-:Y:S07]  /*7880*/  ISETP.NE.AND P0, PT, R56, RZ, PT ;  /* 0x000000ff3800720c */ /* 0x000fee0003f05270 */
[----:B---3--:R-:W1:Y:S02]  /*7890*/  LDTM.16dp256bit.x4 R4, tmem[UR4+0x40] ;  /* 0x00004004000479ee */ /* 0x008e640008120000 */
        /* <DEDUP_REMOVED lines=60> */
[----:B------:R-:W-:Y:S02]  /*7c60*/  LEA R3, R62, UR44, 0x3 ;  /* 0x0000002c3e037c11 */ /* 0x000fe4000f8e18ff */
[----:B------:R-:W-:Y:S01]  /*7c70*/  @P6 PRMT R0, R0, 0x654, R2 ;  /* 0x0000065400006816 */ /* 0x000fe20000000002 */
[----:B------:R-:W-:Y:S01]  /*7c80*/  @!PT LDS RZ, [RZ] ;  /* 0x00000000fffff984 */ /* 0x000fe20000000800 */
[----:B------:R-:W-:Y:S01]  /*7c90*/  @!PT LDS RZ, [RZ] ;  /* 0x00000000fffff984 */ /* 0x000fe20000000800 */
[----:B------:R-:W-:Y:S01]  /*7ca0*/  @!PT LDS RZ, [RZ] ;  /* 0x00000000fffff984 */ /* 0x000fe20000000800 */
[----:B------:R-:W-:Y:S01]  /*7cb0*/  @!PT LDS RZ, [RZ] ;  /* 0x00000000fffff984 */ /* 0x000fe20000000800 */
[----:B------:R3:W-:Y:S06]  /*7cc0*/  MEMBAR.ALL.CTA ;  /* 0x0000000000007992 */ /* 0x0007ec0000008000 */
[----:B---3--:R-:W3:Y:S01]  /*7cd0*/  FENCE.VIEW.ASYNC.S ;  /* 0x00000000000073c6 */ /* 0x008ee20000000000 */
[----:B------:R-:W-:Y:S01]  /*7ce0*/  @P6 SHF.L.U32 R2, R54, 0x1f, RZ ;  /* 0x0000001f36026819 */ /* 0x000fe200000006ff */
        /* <DEDUP_REMOVED lines=12> */
.L_x_123:
[----:B------:R-:W-:Y:S05]  /*7db0*/  BSYNC.RECONVERGENT B0 ;  /* 0x0000000000007941 */ /* 0x000fea0003800200 */
.L_x_122:
        /* <DEDUP_REMOVED lines=19> */
.L_x_127:
[----:B------:R-:W-:Y:S05]  /*7ef0*/  BSYNC B0 ;  /* 0x0000000000007941 */ /* 0x000fea0003800000 */
.L_x_126:
[----:B------:R-:W-:Y:S11]  /*7f00*/  ISETP.NE.AND P0, PT, R65, RZ, PT ;  /* 0x000000ff4100720c */ /* 0x000ff60003f05270 */
[----:B------:R-:W-:Y:S02]  /*7f10*/  @!UPT UIADD3 URZ, UPT, UPT, URZ, URZ, URZ ;  /* 0x000000fffffff290 */ /* 0x000fe4000fffe0ff */
[----:B------:R-:W-:Y:S05]  /*7f20*/  @P0 WARPSYNC.ALL ;  /* 0x0000000000000948 */ /* 0x000fea0003800000 */
[----:B------:R4:W1:Y:S04]  /*7f30*/  @P0 LDSM.16.M88.4 R28, [R62+UR44+0x200] ;  /* 0x0002002c3e1c083b */ /* 0x0008680008000200 */
[----:B------:R4:W1:Y:S02]  /*7f40*/  @P0 LDSM.16.M88.4 R36, [R2+0x200] ;  /* 0x000200000224083b */ /* 0x0008640000000200 */
.L_x_125:
[----:B------:R-:W-:Y:S05]  /*7f50*/  BSYNC B1 ;  /* 0x0000000000017941 */ /* 0x000fea0003800000 */
.L_x_124:
[----:B---3--:R-:W-:Y:S05]  /*7f60*/  VIADD R0, R25, 0x60 ;  /* 0x0000006019007836 */ /* 0x008fea0000000000 */
[----:B------:R-:W-:Y:S04]  /*7f70*/  SHF.R.U32.HI R0, RZ, 0x15, R0 ;  /* 0x00000015ff007819 */ /* 0x000fe80000011600 */
[----:B------:R-:W-:Y:S11]  /*7f80*/  LOP3.LUT P0, RZ, R0, 0x3, R46, 0x48, !PT ;  /* 0x0000000300ff7812 */ /* 0x000ff6000780482e */
[----:B------:R-:W-:Y:S02]  /*7f90*/  @!UPT UIADD3 URZ, UPT, UPT, URZ, URZ, URZ ;  /* 0x000000fffffff290 */ /* 0x000fe4000fffe0ff */
[----:B------:R-:W-:Y:S05]  /*7fa0*/  @!P0 BRA `(.L_x_129) ;  /* 0x0000000000408947 */ /* 0x000fea0003800000 */
[----:B------:R-:W3:Y:S01]  /*7fb0*/  LDCU.64 UR8, c[0x4][0x70] ;  /* 0x01000e00ff0877ac */ /* 0x000ee20008000a00 */
[----:B------:R-:W-:Y:S01]  /*7fc0*/  MOV R3, 0x0 ;  /* 0x0000000000037802 */ /* 0x000fe20000000f00 */
[----:B------:R-:W-:Y:S02]  /*7fd0*/  HFMA2 R12, -RZ, RZ, 0, 5.9604644775390625e-08 ;  /* 0x00000001ff0c7431 */ /* 0x000fe400000001ff */
[----:B-1----:R-:W-:Y:S02]  /*7fe0*/  IMAD.MOV.U32 R8, RZ, RZ, 0x192 ;  /* 0x00000192ff087424 */ /* 0x002fe400078e00ff */
[----:B------:R-:W-:Y:S01]  /*7ff0*/  IMAD.MOV.U32 R13, RZ, RZ, RZ ;  /* 0x000000ffff0d7224 */ /* 0x000fe200078e00ff */
[----:B------:R-:W1:Y:S01]  /*8000*/  LDCU.64 UR6, c[0x4][0x78] ;  /* 0x01000f00ff0677ac */ /* 0x000e620008000a00 */
[----:B----4-:R-:W4:Y:S01]  /*8010*/  LDC.64 R2, c[0x4][R3] ;  /* 0x0100000003027b82 */ /* 0x010f220000000a00 */
        /* <DEDUP_REMOVED lines=9> */
.L_x_129:
[----:B------:R-:W-:Y:S01]  /*80b0*/  ISETP.NE.AND P0, PT, R56, RZ, PT ;  /* 0x000000ff3800720c */ /* 0x000fe20003f05270 */
[----:B------:R-:W-:Y:S05]  /*80c0*/  WARPSYNC.ALL ;  /* 0x0000000000007948 */ /* 0x000fea0003800000 */
[----:B------:R-:W-:Y:S01]  /*80d0*/  R2UR UR4, R25 ;  /* 0x00000000190472ca */ /* 0x000fe200000e0000 */
[----:B------:R-:W-:Y:S01]  /*80e0*/  BSSY.RECONVERGENT B0, `(.L_x_130) ;  /* 0x0000053000007945 */ /* 0x000fe20003800200 */
[C---:B-1----:R-:W-:Y:S02]  /*80f0*/  SHF.L.U32 R0, R28.reuse, 0x10, RZ ;  /* 0x000000101c007819 */ /* 0x042fe400000006ff */
[----:B----4-:R-:W-:Y:S02]  /*8100*/  LOP3.LUT R2, R28, 0xffff0000, RZ, 0xc0, !PT ;  /* 0xffff00001c027812 */ /* 0x010fe400078ec0ff */
[C---:B------:R-:W-:Y:S02]  /*8110*/  SHF.L.U32 R3, R29.reuse, 0x10, RZ ;  /* 0x000000101d037819 */ /* 0x040fe400000006ff */
[----:B------:R-:W-:Y:S02]  /*8120*/  LOP3.LUT R20, R29, 0xffff0000, RZ, 0xc0, !PT ;  /* 0xffff00001d147812 */ /* 0x000fe400078ec0ff */
[C---:B------:R-:W-:Y:S02]  /*8130*/  SHF.L.U32 R21, R30.reuse, 0x10, RZ ;  /* 0x000000101e157819 */ /* 0x040fe400000006ff */
[----:B------:R-:W-:Y:S01]  /*8140*/  LOP3.LUT R25, R30, 0xffff0000, RZ, 0xc0, !PT ;  /* 0xffff00001e197812 */ /* 0x000fe200078ec0ff */
[----:B------:R-:W1:Y:S01]  /*8150*/  LDTM.16dp256bit.x4 R4, tmem[UR4+0x60] ;  /* 0x00006004000479ee */ /* 0x000e620008120000 */
[----:B------:R-:W-:Y:S01]  /*8160*/  R2UR UR4, R26 ;  /* 0x000000001a0472ca */ /* 0x000fe200000e0000 */
[----:B------:R-:W-:Y:S01]  /*8170*/  NOP ;  /* 0x0000000000007918 */ /* 0x000fe20000000000 */
[C---:B------:R-:W-:Y:S02]  /*8180*/  SHF.L.U32 R26, R31.reuse, 0x10, RZ ;  /* 0x000000101f1a7819 */ /* 0x040fe400000006ff */
[----:B------:R-:W-:Y:S02]  /*8190*/  LOP3.LUT R28, R31, 0xffff0000, RZ, 0xc0, !PT ;  /* 0xffff00001f1c7812 */ /* 0x000fe400078ec0ff */
[C---:B------:R-:W-:Y:S02]  /*81a0*/  SHF.L.U32 R29, R36.reuse, 0x10, RZ ;  /* 0x00000010241d7819 */ /* 0x040fe400000006ff */
[----:B------:R-:W-:Y:S02]  /*81b0*/  LOP3.LUT R30, R36, 0xffff0000, RZ, 0xc0, !PT ;  /* 0xffff0000241e7812 */ /* 0x000fe400078ec0ff */
[C---:B------:R-:W-:Y:S02]  /*81c0*/  SHF.L.U32 R31, R37.reuse, 0x10, RZ ;  /* 0x00000010251f7819 */ /* 0x040fe400000006ff */
[----:B------:R-:W-:Y:S01]  /*81d0*/  LOP3.LUT R32, R37, 0xffff0000, RZ, 0xc0, !PT ;  /* 0xffff000025207812 */ /* 0x000fe200078ec0ff */
[----:B------:R-:W-:Y:S01]  /*81e0*/  UIADD3 UR4, UPT, UPT, UR4, 0xd0, URZ ;  /* 0x000000d004047890 */ /* 0x000fe2000fffe0ff */
[C---:B------:R-:W-:Y:S02]  /*81f0*/  SHF.L.U32 R33, R38.reuse, 0x10, RZ ;  /* 0x0000001026217819 */ /* 0x040fe400000006ff */
[----:B------:R-:W-:Y:S01]  /*8200*/  LOP3.LUT R34, R38, 0xffff0000, RZ, 0xc0, !PT ;  /* 0xffff000026227812 */ /* 0x000fe200078ec0ff */
[----:B------:R-:W-:Y:S01]  /*8210*/  UPRMT UR4, UR47, 0x654, UR4 ;  /* 0x000006542f047896 */ /* 0x000fe20008000004 */
[C---:B------:R-:W-:Y:S02]  /*8220*/  SHF.L.U32 R35, R39.reuse, 0x10, RZ ;  /* 0x0000001027237819 */ /* 0x040fe400000006ff */
[----:B------:R-:W-:Y:S01]  /*8230*/  LOP3.LUT R36, R39, 0xffff0000, RZ, 0xc0, !PT ;  /* 0xffff000027247812 */ /* 0x000fe200078ec0ff */
[C---:B-1----:R-:W-:Y:S01]  /*8240*/  FMUL R4, R24.reuse, R4 ;  /* 0x0000000418047220 */ /* 0x042fe20000400000 */
[C---:B------:R-:W-:Y:S01]  /*8250*/  FMUL R5, R24.reuse, R5 ;  /* 0x0000000518057220 */ /* 0x040fe20000400000 */
[C---:B------:R-:W-:Y:S03]  /*8260*/  FMUL R6, R24.reuse, R6 ;  /* 0x0000000618067220 */ /* 0x040fe60000400000 */
[----:B------:R-:W-:Y:S01]  /*8270*/  SYNCS.ARRIVE.TRANS64.RED.A1T0 RZ, [UR4], RZ ;  /* 0x000000ffffff79a7 */ /* 0x000fe20008100404 */
[C---:B------:R-:W-:Y:S01]  /*8280*/  FFMA R4, R27.reuse, R0, R4 ;  /* 0x000000001b047223 */ /* 0x040fe20000000004 */
[C---:B------:R-:W-:Y:S01]  /*8290*/  FFMA R5, R27.reuse, R2, R5 ;  /* 0x000000021b057223 */ /* 0x040fe20000000005 */
[----:B------:R-:W-:Y:S01]  /*82a0*/  FFMA R6, R27, R3, R6 ;  /* 0x000000031b067223 */ /* 0x000fe20000000006 */
[C---:B------:R-:W-:Y:S01]  /*82b0*/  FMUL R7, R24.reuse, R7 ;  /* 0x0000000718077220 */ /* 0x040fe20000400000 */
[C---:B------:R-:W-:Y:S01]  /*82c0*/  FMUL R8, R24.reuse, R8 ;  /* 0x0000000818087220 */ /* 0x040fe20000400000 */
[C---:B------:R-:W-:Y:S01]  /*82d0*/  FMUL R9, R24.reuse, R9 ;  /* 0x0000000918097220 */ /* 0x040fe20000400000 */
[----:B------:R-:W-:Y:S01]  /*82e0*/  F2FP.BF16.F32.PACK_AB R4, R5, R4 ;  /* 0x000000040504723e */ /* 0x000fe200000010ff */
[C---:B------:R-:W-:Y:S01]  /*82f0*/  FFMA R7, R27.reuse, R20, R7 ;  /* 0x000000141b077223 */ /* 0x040fe20000000007 */
[C---:B------:R-:W-:Y:S01]  /*8300*/  FFMA R8, R27.reuse, R21, R8 ;  /* 0x000000151b087223 */ /* 0x040fe20000000008 */
[C---:B------:R-:W-:Y:S01]  /*8310*/  FFMA R9, R27.reuse, R25, R9 ;  /* 0x000000191b097223 */ /* 0x040fe20000000009 */
[C---:B------:R-:W-:Y:S01]  /*8320*/  FMUL R0, R24.reuse, R10 ;  /* 0x0000000a18007220 */ /* 0x040fe20000400000 */
[C---:B------:R-:W-:Y:S01]  /*8330*/  FMUL R2, R24.reuse, R11 ;  /* 0x0000000b18027220 */ /* 0x040fe20000400000 */
[C---:B------:R-:W-:Y:S01]  /*8340*/  FMUL R3, R24.reuse, R12 ;  /* 0x0000000c18037220 */ /* 0x040fe20000400000 */
[C---:B------:R-:W-:Y:S01]  /*8350*/  FMUL R10, R24.reuse, R13 ;  /* 0x0000000d180a7220 */ /* 0x040fe20000400000 */
[C---:B------:R-:W-:Y:S01]  /*8360*/  FFMA R0, R27.reuse, R26, R0 ;  /* 0x0000001a1b007223 */ /* 0x040fe20000000000 */
[C---:B------:R-:W-:Y:S01]  /*8370*/  FMUL R11, R24.reuse, R14 ;  /* 0x0000000e180b7220 */ /* 0x040fe20000400000 */
[C---:B------:R-:W-:Y:S01]  /*8380*/  FFMA R2, R27.reuse, R28, R2 ;  /* 0x0000001c1b027223 */ /* 0x040fe20000000002 */
[C---:B------:R-:W-:Y:S01]  /*8390*/  FMUL R15, R24.reuse, R15 ;  /* 0x0000000f180f7220 */ /* 0x040fe20000400000 */
[C---:B------:R-:W-:Y:S01]  /*83a0*/  FMUL R12, R24.reuse, R16 ;  /* 0x00000010180c7220 */ /* 0x040fe20000400000 */
[C---:B------:R-:W-:Y:S01]  /*83b0*/  FFMA R3, R27.reuse, R29, R3 ;  /* 0x0000001d1b037223 */ /* 0x040fe20000000003 */
[C---:B------:R-:W-:Y:S01]  /*83c0*/  FMUL R13, R24.reuse, R17 ;  /* 0x00000011180d7220 */ /* 0x040fe20000400000 */
[C---:B------:R-:W-:Y:S01]  /*83d0*/  FFMA R10, R27.reuse, R30, R10 ;  /* 0x0000001e1b0a7223 */ /* 0x040fe2000000000a */
[C---:B------:R-:W-:Y:S01]  /*83e0*/  FMUL R14, R24.reuse, R18 ;  /* 0x00000012180e7220 */ /* 0x040fe20000400000 */
[C---:B------:R-:W-:Y:S01]  /*83f0*/  FFMA R11, R27.reuse, R31, R11 ;  /* 0x0000001f1b0b7223 */ /* 0x040fe2000000000b */
[C---:B------:R-:W-:Y:S01]  /*8400*/  FFMA R15, R27.reuse, R32, R15 ;  /* 0x000000201b0f7223 */ /* 0x040fe2000000000f */
[----:B------:R-:W-:Y:S01]  /*8410*/  FMUL R19, R24, R19 ;  /* 0x0000001318137220 */ /* 0x000fe20000400000 */
[C---:B------:R-:W-:Y:S01]  /*8420*/  FFMA R12, R27.reuse, R33, R12 ;  /* 0x000000211b0c7223 */ /* 0x040fe2000000000c */
[C---:B------:R-:W-:Y:S01]  /*8430*/  FFMA R13, R27.reuse, R34, R13 ;  /* 0x000000221b0d7223 */ /* 0x040fe2000000000d */
[----:B------:R-:W-:Y:S01]  /*8440*/  FFMA R14, R27, R35, R14 ;  /* 0x000000231b0e7223 */ /* 0x000fe2000000000e */
[----:B------:R-:W-:Y:S01]  /*8450*/  F2FP.BF16.F32.PACK_AB R5, R7, R6 ;  /* 0x000000060705723e */ /* 0x000fe200000010ff */
[----:B------:R-:W-:Y:S01]  /*8460*/  FFMA R19, R27, R36, R19 ;  /* 0x000000241b137223 */ /* 0x000fe20000000013 */
[----:B------:R-:W-:Y:S02]  /*8470*/  F2FP.BF16.F32.PACK_AB R6, R9, R8 ;  /* 0x000000080906723e */ /* 0x000fe400000010ff */
        /* <DEDUP_REMOVED lines=25> */
.L_x_131:
[----:B------:R-:W-:Y:S05]  /*8610*/  BSYNC.RECONVERGENT B0 ;  /* 0x0000000000007941 */ /* 0x000fea0003800200 */
.L_x_130:
[----:B------:R-:W-:Y:S01]  /*8620*/  BAR.SYNC.DEFER_BLOCKING 0x1, 0x80 ;  /* 0x0042000000007b1d */ /* 0x000fe20000010000 */
[----:B------:R-:W-:Y:S01]  /*8630*/  UISETP.NE.AND UP0, UPT, UR52, -0x4, UPT ;  /* 0xfffffffc3400788c */ /* 0x000fe2000bf05270 */
[----:B------:R-:W-:Y:S08]  /*8640*/  IADD3 R22, PT, PT, R22, 0x1, RZ ;  /* 0x0000000116167810 */ /* 0x000ff00007ffe0ff */
[----:B------:R-:W-:Y:S05]  /*8650*/  BRA.U !UP0, `(.L_x_132) ;  /* 0x0000000108287547 */ /* 0x000fea000b800000 */
[----:B------:R-:W-:Y:S01]  /*8660*/  ISETP.NE.AND P0, PT, R59, RZ, PT ;  /* 0x000000ff3b00720c */ /* 0x000fe20003f05270 */
[----:B------:R-:W-:Y:S01]  /*8670*/  IMAD.U32 R2, RZ, RZ, UR46 ;  /* 0x0000002eff027e24 */ /* 0x000fe2000f8e00ff */
[----:B------:R-:W-:Y:S01]  /*8680*/  UIADD3 UR4, UPT, UPT, UR46, 0x1, URZ ;  /* 0x000000012e047890 */ /* 0x000fe2000fffe0ff */
[----:B------:R-:W-:Y:S03]  /*8690*/  IMAD.U32 R0, RZ, RZ, UR47 ;  /* 0x0000002fff007e24 */ /* 0x000fe6000f8e00ff */
[----:B------:R-:W-:Y:S04]  /*86a0*/  UISETP.NE.AND UP0, UPT, UR4, 0x4, UPT ;  /* 0x000000040400788c */ /* 0x000fe8000bf05270 */
[----:B------:R-:W-:Y:S03]  /*86b0*/  USEL UR46, UR4, URZ, UP0 ;  /* 0x000000ff042e7287 */ /* 0x000fe60008000000 */
[----:B------:R-:W-:Y:S05]  /*86c0*/  @P0 LEA R2, R2, UR44, 0x3 ;  /* 0x0000002c02020c11 */ /* 0x000fea000f8e18ff */
[----:B------:R-:W-:Y:S05]  /*86d0*/  @P0 VIADD R2, R2, 0x60 ;  /* 0x0000006002020836 */ /* 0x000fea0000000000 */
[----:B------:R-:W-:Y:S04]  /*86e0*/  @P0 PRMT R0, R0, 0x654, R2 ;  /* 0x0000065400000816 */ /* 0x000fe80000000002 */
[----:B------:R3:W-:Y:S03]  /*86f0*/  @P0 SYNCS.ARRIVE.TRANS64.RED.A1T0 RZ, [R0+URZ], RZ ;  /* 0x000000ff00ff09a7 */ /* 0x0007e600081004ff */
.L_x_132:
[----:B------:R-:W-:Y:S01]  /*8700*/  R2UR UR4, R47 ;  /* 0x000000002f0472ca */ /* 0x000fe200000e0000 */
[----:B------:R-:W-:Y:S01]  /*8710*/  UISETP.NE.AND UP0, UPT, UR62, URZ, UPT ;  /* 0x000000ff3e00728c */ /* 0x000fe2000bf05270 */
[----:B------:R-:W-:Y:S01]  /*8720*/  ISETP.NE.AND P0, PT, R51, 0x2, PT ;  /* 0x000000023300780c */ /* 0x000fe20003f05270 */
[----:B------:R-:W-:Y:S01]  /*8730*/  UIADD3 UR24, UPT, UPT, UR38, UR63, URZ ;  /* 0x0000003f26187290 */ /* 0x000fe2000fffe0ff */
[----:B------:R-:W-:Y:S01]  /*8740*/  ISETP.NE.AND P1, PT, R22, 0x4, PT ;  /* 0x000000041600780c */ /* 0x000fe20003f25270 */
[----:B------:R-:W-:Y:S01]  /*8750*/  UIADD3 UR52, UPT, UPT, UR52, 0x4, URZ ;  /* 0x0000000434347890 */ /* 0x000fe2000fffe0ff */
[----:B------:R-:W-:Y:S01]  /*8760*/  SEL R2, RZ, 0x1, P0 ;  /* 0x00000001ff027807 */ /* 0x000fe20000000000 */
[----:B------:R-:W-:Y:S01]  /*8770*/  UMOV UR36, UR61 ;  /* 0x0000003d00247c82 */ /* 0x000fe20008000000 */
[----:B---3--:R-:W-:Y:S02]  /*8780*/  SEL R0, RZ, 0x1, P1 ;  /* 0x00000001ff007807 */ /* 0x008fe40000800000 */
[----:B------:R-:W-:Y:S02]  /*8790*/  LOP3.LUT R52, R52, R2, RZ, 0x3c, !PT ;  /* 0x0000000234347212 */ /* 0x000fe400078e3cff */
[----:B------:R-:W-:Y:S01]  /*87a0*/  LOP3.LUT R53, R53, R0, RZ, 0x3c, !PT ;  /* 0x0000000035357212 */ /* 0x000fe200078e3cff */
[----:B------:R-:W-:Y:S01]  /*87b0*/  UIADD3 UR28, UPT, UPT, UR37, UR4, URZ ;  /* 0x00000004251c7290 */ /* 0x000fe2000fffe0ff */
[----:B------:R-:W-:Y:S02]  /*87c0*/  SEL R51, R51, RZ, P0 ;  /* 0x000000ff33337207 */ /* 0x000fe40000000000 */
[----:B------:R-:W-:Y:S01]  /*87d0*/  SEL R22, R22, RZ, P1 ;  /* 0x000000ff16167207 */ /* 0x000fe20000800000 */
[----:B------:R-:W-:Y:S08]  /*87e0*/  BRA.U UP0, `(.L_x_133) ;  /* 0xffffffcd00a47547 */ /* 0x000ff0000b83ffff */
[----:B------:R-:W-:-:S13]  /*87f0*/  R2UR UR4, R48 ;  /* 0x00000000300472ca */ /* 0x000fda00000e0000 */
[----:B------:R-:W-:-:S09]  /*8800*/  UISETP.NE.AND UP0, UPT, UR4, URZ, UPT ;  /* 0x000000ff0400728c */ /* 0x000fd2000bf05270 */
[----:B------:R-:W-:Y:S05]  /*8810*/  BRA.U !UP0, `(.L_x_134) ;  /* 0x0000000108487547 */ /* 0x000fea000b800000 */
[----:B------:R-:W3:Y:S02]  /*8820*/  LDCU.64 UR4, c[0x0][0x890] ;  /* 0x00011200ff0477ac */ /* 0x000ee40008000a00 */
[----:B---3--:R-:W-:-:S04]  /*8830*/  UISETP.NE.U32.AND UP0, UPT, UR4, URZ, UPT ;  /* 0x000000ff0400728c */ /* 0x008fc8000bf05070 */
[----:B------:R-:W-:-:S09]  /*8840*/  UISETP.NE.AND.EX UP0, UPT, UR5, URZ, UPT, UP0 ;  /* 0x000000ff0500728c */ /* 0x000fd2000bf05300 */
[----:B------:R-:W-:Y:S05]  /*8850*/  BRA.U UP0, `(.L_x_135) ;  /* 0x00000001000c7547 */ /* 0x000fea000b800000 */
[----:B------:R-:W-:-:S13]  /*8860*/  FSETP.NEU.AND P0, PT, R27, RZ, PT ;  /* 0x000000ff1b00720b */ /* 0x000fda0003f0d000 */
[----:B------:R-:W-:Y:S05]  /*8870*/  @!P0 EXIT ;  /* 0x000000000000894d */ /* 0x000fea0003800000 */
[----:B------:R-:W-:Y:S05]  /*8880*/  BRA `(.L_x_134) ;  /* 0x00000000002c7947 */ /* 0x000fea0003800000 */
.L_x_135:
[----:B------:R-:W-:Y:S01]  /*8890*/  ISETP.NE.AND P0, PT, R50, RZ, PT ;  /* 0x000000ff3200720c */ /* 0x000fe20003f05270 */
[----:B------:R-:W-:-:S12]  /*88a0*/  BSSY.RECONVERGENT B0, `(.L_x_134) ;  /* 0x0000009000007945 */ /* 0x000fd80003800200 */
[----:B------:R-:W-:Y:S05]  /*88b0*/  @P0 BRA `(.L_x_136) ;  /* 0x0000000000140947 */ /* 0x000fea0003800000 */
[----:B------:R-:W3:Y:S02]  /*88c0*/  LDCU.64 UR4, c[0x0][0x888] ;  /* 0x00011100ff0477ac */ /* 0x000ee40008000a00 */
[----:B---3--:R-:W-:-:S04]  /*88d0*/  ISETP.NE.U32.AND P0, PT, RZ, UR4, PT ;  /* 0x00000004ff007c0c */ /* 0x008fc8000bf05070 */
[----:B------:R-:W-:-:S13]  /*88e0*/  ISETP.NE.AND.EX P0, PT, RZ, UR5, PT, P0 ;  /* 0x00000005ff007c0c */ /* 0x000fda000bf05300 */
[----:B------:R-:W-:Y:S05]  /*88f0*/  @!P0 EXIT ;  /* 0x000000000000894d */ /* 0x000fea0003800000 */
[----:B------:R-:W-:Y:S05]  /*8900*/  BRA `(.L_x_137) ;  /* 0x0000000000087947 */ /* 0x000fea0003800000 */
.L_x_136:
[----:B------:R-:W-:-:S13]  /*8910*/  FSETP.NEU.AND P0, PT, R27, RZ, PT ;  /* 0x000000ff1b00720b */ /* 0x000fda0003f0d000 */
[----:B------:R-:W-:Y:S05]  /*8920*/  @!P0 EXIT ;  /* 0x000000000000894d */ /* 0x000fea0003800000 */
.L_x_137:
[----:B------:R-:W-:Y:S05]  /*8930*/  BSYNC.RECONVERGENT B0 ;  /* 0x0000000000007941 */ /* 0x000fea0003800200 */
.L_x_134:
[----:B------:R-:W-:Y:S01]  /*8940*/  ULEA UR4, UR46, UR44, 0x3 ;  /* 0x0000002c2e047291 */ /* 0x000fe2000f8e18ff */
[----:B------:R-:W-:-:S04]  /*8950*/  DEPBAR.LE SB0, 0x0 ;  /* 0x000080000000791a */ /* 0x000fc80000000000 */
[----:B------:R-:W-:-:S04]  /*8960*/  UIADD3 UR4, UPT, UPT, UR4, 0x60, URZ ;  /* 0x0000006004047890 */ /* 0x000fc8000fffe0ff */
[----:B------:R-:W-:-:S09]  /*8970*/  UPRMT UR4, UR47, 0x654, UR4 ;  /* 0x000006542f047896 */ /* 0x000fd20008000004 */
[----:B------:R-:W-:Y:S01]  /*8980*/  SYNCS.ARRIVE.TRANS64.RED.A1T0 RZ, [UR4], RZ ;  /* 0x000000ffffff79a7 */ /* 0x000fe20008100404 */
[----:B------:R-:W-:Y:S05]  /*8990*/  EXIT ;  /* 0x000000000000794d */ /* 0x000fea0003800000 */
.L_x_24:
[----:B---3--:R3:W4:Y:S02]  /*89a0*/  SYNCS.PHASECHK.TRANS64.TRYWAIT P0, [R0+URZ+0x100], R2 ;  /* 0x00010002000075a7 */ /* 0x00872400080011ff */
[----:B----4-:R-:W-:Y:S05]  /*89b0*/  @!P0 NANOSLEEP.SYNCS 0x989680 ;  /* 0x009896800000895d */ /* 0x010fea0003900000 */
[----:B------:R-:W4:Y:S02]  /*89c0*/  @!P0 SYNCS.PHASECHK.TRANS64 P0, [R0+URZ+0x100], R2 ;  /* 0x00010002000085a7 */ /* 0x000f2400080010ff */
[----:B----4-:R-:W-:Y:S05]  /*89d0*/  @!P0 BRA `(.L_x_24) ;  /* 0xfffffffc00f08947 */ /* 0x010fea000383ffff */
[----:B------:R-:W-:Y:S05]  /*89e0*/  BRA `(.L_x_138) ;  /* 0xffffff8c00bc7947 */ /* 0x000fea000383ffff */
.L_x_27:
[----:B--2---:R-:W-:-:S07]  /*89f0*/  MOV R0, UR33 ;  /* 0x0000002100007c02 */ /* 0x004fce0008000f00 */
.L_x_139:
[----:B--2---:R2:W3:Y:S02]  /*8a00*/  SYNCS.PHASECHK.TRANS64.TRYWAIT P0, [R0+URZ+0x20], R3 ;  /* 0x00002003000075a7 */ /* 0x0044e400080011ff */
[----:B---3--:R-:W-:Y:S05]  /*8a10*/  @!P0 NANOSLEEP.SYNCS 0x989680 ;  /* 0x009896800000895d */ /* 0x008fea0003900000 */
[----:B------:R-:W3:Y:S02]  /*8a20*/  @!P0 SYNCS.PHASECHK.TRANS64 P0, [R0+URZ+0x20], R3 ;  /* 0x00002003000085a7 */ /* 0x000ee400080010ff */
[----:B---3--:R-:W-:Y:S05]  /*8a30*/  @!P0 BRA `(.L_x_139) ;  /* 0xfffffffc00f08947 */ /* 0x008fea000383ffff */
[----:B------:R-:W-:Y:S05]  /*8a40*/  BRA `(.L_x_26) ;  /* 0xffffff9000047947 */ /* 0x000fea000383ffff */
.L_x_34:
[----:B-1----:R-:W-:-:S07]  /*8a50*/  MOV R0, UR33 ;  /* 0x0000002100007c02 */ /* 0x002fce0008000f00 */
.L_x_140:
[----:B-1----:R1:W2:Y:S02]  /*8a60*/  SYNCS.PHASECHK.TRANS64.TRYWAIT P0, [R0+URZ+0x20], R3 ;  /* 0x00002003000075a7 */ /* 0x0022a400080011ff */
[----:B--2---:R-:W-:Y:S05]  /*8a70*/  @!P0 NANOSLEEP.SYNCS 0x989680 ;  /* 0x009896800000895d */ /* 0x004fea0003900000 */
[----:B------:R-:W2:Y:S02]  /*8a80*/  @!P0 SYNCS.PHASECHK.TRANS64 P0, [R0+URZ+0x20], R3 ;  /* 0x00002003000085a7 */ /* 0x000ea400080010ff */
[----:B--2---:R-:W-:Y:S05]  /*8a90*/  @!P0 BRA `(.L_x_140) ;  /* 0xfffffffc00f08947 */ /* 0x004fea000383ffff */
[----:B------:R-:W-:Y:S05]  /*8aa0*/  BRA `(.L_x_33) ;  /* 0xffffff9000f87947 */ /* 0x000fea000383ffff */
.L_x_39:
[----:B-1----:R1:W2:Y:S02]  /*8ab0*/  SYNCS.PHASECHK.TRANS64.TRYWAIT P0, [R3+URZ+0x90], R0 ;  /* 0x00009000030075a7 */ /* 0x0022a400080011ff */
[----:B--2---:R-:W-:Y:S05]  /*8ac0*/  @!P0 NANOSLEEP.SYNCS 0x989680 ;  /* 0x009896800000895d */ /* 0x004fea0003900000 */
[----:B------:R-:W2:Y:S02]  /*8ad0*/  @!P0 SYNCS.PHASECHK.TRANS64 P0, [R3+URZ+0x90], R0 ;  /* 0x00009000030085a7 */ /* 0x000ea400080010ff */
[----:B--2---:R-:W-:Y:S05]  /*8ae0*/  @!P0 BRA `(.L_x_39) ;  /* 0xfffffffc00f08947 */ /* 0x004fea000383ffff */
[----:B------:R-:W-:Y:S05]  /*8af0*/  BRA `(.L_x_141) ;  /* 0xffffff9400cc7947 */ /* 0x000fea000383ffff */
.L_x_43:
[----:B------:R-:W-:-:S07]  /*8b00*/  MOV R0, UR4 ;  /* 0x0000000400007c02 */ /* 0x000fce0008000f00 */
.L_x_142:
[----:B-1----:R1:W2:Y:S02]  /*8b10*/  SYNCS.PHASECHK.TRANS64.TRYWAIT P0, [R0+URZ], R2 ;  /* 0x00000002000075a7 */ /* 0x0022a400080011ff */
[----:B--2---:R-:W-:Y:S05]  /*8b20*/  @!P0 NANOSLEEP.SYNCS 0x989680 ;  /* 0x009896800000895d */ /* 0x004fea0003900000 */
[----:B------:R-:W2:Y:S02]  /*8b30*/  @!P0 SYNCS.PHASECHK.TRANS64 P0, [R0+URZ], R2 ;  /* 0x00000002000085a7 */ /* 0x000ea400080010ff */
[----:B--2---:R-:W-:Y:S05]  /*8b40*/  @!P0 BRA `(.L_x_142) ;  /* 0xfffffffc00f08947 */ /* 0x004fea000383ffff */
[----:B------:R-:W-:Y:S05]  /*8b50*/  BRA `(.L_x_143) ;  /* 0xffffff9c00747947 */ /* 0x000fea000383ffff */
.L_x_44:
[----:B------:R-:W-:-:S07]  /*8b60*/  MOV R0, UR5 ;  /* 0x0000000500007c02 */ /* 0x000fce0008000f00 */
.L_x_144:
[----:B-1----:R1:W2:Y:S02]  /*8b70*/  SYNCS.PHASECHK.TRANS64.TRYWAIT P0, [R0+URZ], R3 ;  /* 0x00000003000075a7 */ /* 0x0022a400080011ff */
[----:B--2---:R-:W-:Y:S05]  /*8b80*/  @!P0 NANOSLEEP.SYNCS 0x989680 ;  /* 0x009896800000895d */ /* 0x004fea0003900000 */
[----:B------:R-:W2:Y:S02]  /*8b90*/  @!P0 SYNCS.PHASECHK.TRANS64 P0, [R0+URZ], R3 ;  /* 0x00000003000085a7 */ /* 0x000ea400080010ff */
[----:B--2---:R-:W-:Y:S05]  /*8ba0*/  @!P0 BRA `(.L_x_144) ;  /* 0xfffffffc00f08947 */ /* 0x004fea000383ffff */
[----:B------:R-:W-:Y:S05]  /*8bb0*/  BRA `(.L_x_145) ;  /* 0xffffff9c00807947 */ /* 0x000fea000383ffff */
.L_x_45:
[----:B------:R-:W-:-:S07]  /*8bc0*/  MOV R0, UR5 ;  /* 0x0000000500007c02 */ /* 0x000fce0008000f00 */
.L_x_146:
[----:B-1----:R1:W2:Y:S02]  /*8bd0*/  SYNCS.PHASECHK.TRANS64.TRYWAIT P0, [R0+URZ], R3 ;  /* 0x00000003000075a7 */ /* 0x0022a400080011ff */
[----:B--2---:R-:W-:Y:S05]  /*8be0*/  @!P0 NANOSLEEP.SYNCS 0x989680 ;  /* 0x009896800000895d */ /* 0x004fea0003900000 */
[----:B------:R-:W2:Y:S02]  /*8bf0*/  @!P0 SYNCS.PHASECHK.TRANS64 P0, [R0+URZ], R3 ;  /* 0x00000003000085a7 */ /* 0x000ea400080010ff */
[----:B--2---:R-:W-:Y:S05]  /*8c00*/  @!P0 BRA `(.L_x_146) ;  /* 0xfffffffc00f08947 */ /* 0x004fea000383ffff */
[----:B------:R-:W-:Y:S05]  /*8c10*/  BRA `(.L_x_147) ;  /* 0xffffff9c008c7947 */ /* 0x000fea000383ffff */
.L_x_48:
[----:B--2---:R2:W3:Y:S02]  /*8c20*/  SYNCS.PHASECHK.TRANS64.TRYWAIT P0, [R2+URZ+0xf0], R4 ;  /* 0x0000f004020075a7 */ /* 0x0044e400080011ff */
[----:B---3--:R-:W-:Y:S05]  /*8c30*/  @!P0 NANOSLEEP.SYNCS 0x989680 ;  /* 0x009896800000895d */ /* 0x008fea0003900000 */
[----:B------:R-:W3:Y:S02]  /*8c40*/  @!P0 SYNCS.PHASECHK.TRANS64 P0, [R2+URZ+0xf0], R4 ;  /* 0x0000f004020085a7 */ /* 0x000ee400080010ff */
[----:B---3--:R-:W-:Y:S05]  /*8c50*/  @!P0 BRA `(.L_x_48) ;  /* 0xfffffffc00f08947 */ /* 0x008fea000383ffff */
[----:B------:R-:W-:Y:S05]  /*8c60*/  BRA `(.L_x_148) ;  /* 0xffffff9c00e87947 */ /* 0x000fea000383ffff */
.L_x_49:
[----:B------:R-:W-:-:S07]  /*8c70*/  MOV R2, UR4 ;  /* 0x0000000400027c02 */ /* 0x000fce0008000f00 */
.L_x_149:
[----:B--2---:R2:W3:Y:S02]  /*8c80*/  SYNCS.PHASECHK.TRANS64.TRYWAIT P0, [R2+URZ+0xa0], R5 ;  /* 0x0000a005020075a7 */ /* 0x0044e400080011ff */
[----:B---3--:R-:W-:Y:S05]  /*8c90*/  @!P0 NANOSLEEP.SYNCS 0x989680 ;  /* 0x009896800000895d */ /* 0x008fea0003900000 */
[----:B------:R-:W3:Y:S02]  /*8ca0*/  @!P0 SYNCS.PHASECHK.TRANS64 P0, [R2+URZ+0xa0], R5 ;  /* 0x0000a005020085a7 */ /* 0x000ee400080010ff */
[----:B---3--:R-:W-:Y:S05]  /*8cb0*/  @!P0 BRA `(.L_x_149) ;  /* 0xfffffffc00f08947 */ /* 0x008fea000383ffff */
[----:B------:R-:W-:Y:S05]  /*8cc0*/  BRA `(.L_x_150) ;  /* 0xffffff9c00f87947 */ /* 0x000fea000383ffff */
.L_x_50:
[----:B--2---:R2:W3:Y:S02]  /*8cd0*/  SYNCS.PHASECHK.TRANS64.TRYWAIT P1, [R2+URZ+0x90], R4 ;  /* 0x00009004020075a7 */ /* 0x0044e400080211ff */
[----:B---3--:R-:W-:Y:S05]  /*8ce0*/  @!P1 NANOSLEEP.SYNCS 0x989680 ;  /* 0x009896800000995d */ /* 0x008fea0003900000 */
[----:B------:R-:W3:Y:S02]  /*8cf0*/  @!P1 SYNCS.PHASECHK.TRANS64 P1, [R2+URZ+0x90], R4 ;  /* 0x00009004020095a7 */ /* 0x000ee400080210ff */
[----:B---3--:R-:W-:Y:S05]  /*8d00*/  @!P1 BRA `(.L_x_50) ;  /* 0xfffffffc00f09947 */ /* 0x008fea000383ffff */
[----:B------:R-:W-:Y:S05]  /*8d10*/  BRA `(.L_x_151) ;  /* 0xffffffa000287947 */ /* 0x000fea000383ffff */
.L_x_53:
[----:B------:R-:W-:-:S07]  /*8d20*/  MOV R0, UR4 ;  /* 0x0000000400007c02 */ /* 0x000fce0008000f00 */
.L_x_152:
[----:B--2---:R2:W3:Y:S02]  /*8d30*/  SYNCS.PHASECHK.TRANS64.TRYWAIT P0, [R0+URZ+0xa0], R2 ;  /* 0x0000a002000075a7 */ /* 0x0044e400080011ff */
[----:B---3--:R-:W-:Y:S05]  /*8d40*/  @!P0 NANOSLEEP.SYNCS 0x989680 ;  /* 0x009896800000895d */ /* 0x008fea0003900000 */
[----:B------:R-:W3:Y:S02]  /*8d50*/  @!P0 SYNCS.PHASECHK.TRANS64 P0, [R0+URZ+0xa0], R2 ;  /* 0x0000a002000085a7 */ /* 0x000ee400080010ff */
[----:B---3--:R-:W-:Y:S05]  /*8d60*/  @!P0 BRA `(.L_x_152) ;  /* 0xfffffffc00f08947 */ /* 0x008fea000383ffff */
[----:B------:R-:W-:Y:S05]  /*8d70*/  BRA `(.L_x_52) ;  /* 0xffffffa0007c7947 */ /* 0x000fea000383ffff */
.L_x_60:
[----:B-1----:R1:W2:Y:S02]  /*8d80*/  SYNCS.PHASECHK.TRANS64.TRYWAIT P1, [R0+URZ+0x90], R2 ;  /* 0x00009002000075a7 */ /* 0x0022a400080211ff */
[----:B--2---:R-:W-:Y:S05]  /*8d90*/  @!P1 NANOSLEEP.SYNCS 0x989680 ;  /* 0x009896800000995d */ /* 0x004fea0003900000 */
[----:B------:R-:W2:Y:S02]  /*8da0*/  @!P1 SYNCS.PHASECHK.TRANS64 P1, [R0+URZ+0x90], R2 ;  /* 0x00009002000095a7 */ /* 0x000ea400080210ff */
[----:B--2---:R-:W-:Y:S05]  /*8db0*/  @!P1 BRA `(.L_x_60) ;  /* 0xfffffffc00f09947 */ /* 0x004fea000383ffff */
[----:B------:R-:W-:Y:S05]  /*8dc0*/  BRA `(.L_x_153) ;  /* 0xffffffa800107947 */ /* 0x000fea000383ffff */
.L_x_61:
[----:B------:R-:W-:-:S07]  /*8dd0*/  MOV R2, UR46 ;  /* 0x0000002e00027c02 */ /* 0x000fce0008000f00 */
.L_x_154:
[----:B-1----:R1:W2:Y:S02]  /*8de0*/  SYNCS.PHASECHK.TRANS64.TRYWAIT P0, [R2+URZ+0xd0], R0 ;  /* 0x0000d000020075a7 */ /* 0x0022a400080011ff */
[----:B--2---:R-:W-:Y:S05]  /*8df0*/  @!P0 NANOSLEEP.SYNCS 0x989680 ;  /* 0x009896800000895d */ /* 0x004fea0003900000 */
[----:B------:R-:W2:Y:S02]  /*8e00*/  @!P0 SYNCS.PHASECHK.TRANS64 P0, [R2+URZ+0xd0], R0 ;  /* 0x0000d000020085a7 */ /* 0x000ea400080010ff */
[----:B--2---:R-:W-:Y:S05]  /*8e10*/  @!P0 BRA `(.L_x_154) ;  /* 0xfffffffc00f08947 */ /* 0x004fea000383ffff */
[----:B------:R-:W-:Y:S05]  /*8e20*/  BRA `(.L_x_155) ;  /* 0xffffffa800607947 */ /* 0x000fea000383ffff */
.L_x_64:
[----:B------:R-:W-:Y:S07]  /*8e30*/  MOV R0, UR7 ;  /* 0x0000000700007c02 */ /* 0x000fee0008000f00 */
.L_x_156:
[----:B-1----:R1:W2:Y:S02]  /*8e40*/  SYNCS.PHASECHK.TRANS64.TRYWAIT P0, [R0+URZ], R2 ;  /* 0x00000002000075a7 */ /* 0x0022a400080011ff */
[----:B--2---:R-:W-:Y:S05]  /*8e50*/  @!P0 NANOSLEEP.SYNCS 0x989680 ;  /* 0x009896800000895d */ /* 0x004fea0003900000 */
[----:B------:R-:W2:Y:S02]  /*8e60*/  @!P0 SYNCS.PHASECHK.TRANS64 P0, [R0+URZ], R2 ;  /* 0x00000002000085a7 */ /* 0x000ea400080010ff */
[----:B--2---:R-:W-:Y:S05]  /*8e70*/  @!P0 BRA `(.L_x_156) ;  /* 0xfffffffc00f08947 */ /* 0x004fea000383ffff */
[----:B------:R-:W-:Y:S05]  /*8e80*/  BRA `(.L_x_63) ;  /* 0xffffffa8007c7947 */ /* 0x000fea000383ffff */
.L_x_67:
[----:B------:R-:W-:-:S07]  /*8e90*/  MOV R0, UR4 ;  /* 0x0000000400007c02 */ /* 0x000fce0008000f00 */
.L_x_157:
[----:B--2---:R2:W4:Y:S02]  /*8ea0*/  SYNCS.PHASECHK.TRANS64.TRYWAIT P0, [R0+URZ], R2 ;  /* 0x00000002000075a7 */ /* 0x00452400080011ff */
[----:B----4-:R-:W-:Y:S05]  /*8eb0*/  @!P0 NANOSLEEP.SYNCS 0x989680 ;  /* 0x009896800000895d */ /* 0x010fea0003900000 */
[----:B------:R-:W4:Y:S02]  /*8ec0*/  @!P0 SYNCS.PHASECHK.TRANS64 P0, [R0+URZ], R2 ;  /* 0x00000002000085a7 */ /* 0x000f2400080010ff */
[----:B----4-:R-:W-:Y:S05]  /*8ed0*/  @!P0 BRA `(.L_x_157) ;  /* 0xfffffffc00f08947 */ /* 0x010fea000383ffff */
[----:B------:R-:W-:Y:S05]  /*8ee0*/  BRA `(.L_x_158) ;  /* 0xffffffac00a87947 */ /* 0x000fea000383ffff */
.L_x_68:
[----:B------:R-:W-:-:S07]  /*8ef0*/  MOV R0, UR5 ;  /* 0x0000000500007c02 */ /* 0x000fce0008000f00 */
.L_x_159:
[----:B-1----:R1:W2:Y:S02]  /*8f00*/  SYNCS.PHASECHK.TRANS64.TRYWAIT P0, [R0+URZ], R3 ;  /* 0x00000003000075a7 */ /* 0x0022a400080011ff */
[----:B--2---:R-:W-:Y:S05]  /*8f10*/  @!P0 NANOSLEEP.SYNCS 0x989680 ;  /* 0x009896800000895d */ /* 0x004fea0003900000 */
[----:B------:R-:W2:Y:S02]  /*8f20*/  @!P0 SYNCS.PHASECHK.TRANS64 P0, [R0+URZ], R3 ;  /* 0x00000003000085a7 */ /* 0x000ea400080010ff */
[----:B--2---:R-:W-:Y:S05]  /*8f30*/  @!P0 BRA `(.L_x_159) ;  /* 0xfffffffc00f08947 */ /* 0x004fea000383ffff */
[----:B------:R-:W-:Y:S05]  /*8f40*/  BRA `(.L_x_160) ;  /* 0xffffffac00b47947 */ /* 0x000fea000383ffff */
.L_x_69:
[----:B------:R-:W-:-:S07]  /*8f50*/  MOV R0, UR5 ;  /* 0x0000000500007c02 */ /* 0x000fce0008000f00 */
.L_x_161:
[----:B-1----:R1:W2:Y:S02]  /*8f60*/  SYNCS.PHASECHK.TRANS64.TRYWAIT P0, [R0+URZ], R3 ;  /* 0x00000003000075a7 */ /* 0x0022a400080011ff */
[----:B--2---:R-:W-:Y:S05]  /*8f70*/  @!P0 NANOSLEEP.SYNCS 0x989680 ;  /* 0x009896800000895d */ /* 0x004fea0003900000 */
[----:B------:R-:W2:Y:S02]  /*8f80*/  @!P0 SYNCS.PHASECHK.TRANS64 P0, [R0+URZ], R3 ;  /* 0x00000003000085a7 */ /* 0x000ea400080010ff */
[----:B--2---:R-:W-:Y:S05]  /*8f90*/  @!P0 BRA `(.L_x_161) ;  /* 0xfffffffc00f08947 */ /* 0x004fea000383ffff */
[----:B------:R-:W-:Y:S05]  /*8fa0*/  BRA `(.L_x_162) ;  /* 0xffffffac00c07947 */ /* 0x000fea000383ffff */
.L_x_70:
[----:B-1----:R-:W-:-:S07]  /*8fb0*/  MOV R0, UR4 ;  /* 0x0000000400007c02 */ /* 0x002fce0008000f00 */
.L_x_163:
[----:B-1----:R1:W2:Y:S02]  /*8fc0*/  SYNCS.PHASECHK.TRANS64.TRYWAIT P0, [R0+URZ], R2 ;  /* 0x00000002000075a7 */ /* 0x0022a400080011ff */
[----:B--2---:R-:W-:Y:S05]  /*8fd0*/  @!P0 NANOSLEEP.SYNCS 0x989680 ;  /* 0x009896800000895d */ /* 0x004fea0003900000 */
[----:B------:R-:W2:Y:S02]  /*8fe0*/  @!P0 SYNCS.PHASECHK.TRANS64 P0, [R0+URZ], R2 ;  /* 0x00000002000085a7 */ /* 0x000ea400080010ff */
[----:B--2---:R-:W-:Y:S05]  /*8ff0*/  @!P0 BRA `(.L_x_163) ;  /* 0xfffffffc00f08947 */ /* 0x004fea000383ffff */
[----:B------:R-:W-:Y:S05]  /*9000*/  BRA `(.L_x_164) ;  /* 0xffffffac00cc7947 */ /* 0x000fea000383ffff */
.L_x_75:
[----:B--2---:R2:W3:Y:S02]  /*9010*/  SYNCS.PHASECHK.TRANS64.TRYWAIT P0, [R8+URZ+0x90], R0 ;  /* 0x00009000080075a7 */ /* 0x0044e400080011ff */
[----:B---3--:R-:W-:Y:S05]  /*9020*/  @!P0 NANOSLEEP.SYNCS 0x989680 ;  /* 0x009896800000895d */ /* 0x008fea0003900000 */
[----:B------:R-:W3:Y:S02]  /*9030*/  @!P0 SYNCS.PHASECHK.TRANS64 P0, [R8+URZ+0x90], R0 ;  /* 0x00009000080085a7 */ /* 0x000ee400080010ff */
[----:B---3--:R-:W-:Y:S05]  /*9040*/  @!P0 BRA `(.L_x_75) ;  /* 0xfffffffc00f08947 */ /* 0x008fea000383ffff */
[----:B------:R-:W-:Y:S05]  /*9050*/  BRA `(.L_x_165) ;  /* 0xffffffb400007947 */ /* 0x000fea000383ffff */
.L_x_78:
[----:B--2---:R-:W-:Y:S07]  /*9060*/  MOV R0, UR21 ;  /* 0x0000001500007c02 */ /* 0x004fee0008000f00 */
.L_x_166:
[----:B--2---:R2:W3:Y:S02]  /*9070*/  SYNCS.PHASECHK.TRANS64.TRYWAIT P1, [R0+URZ+0x88], R2 ;  /* 0x00008802000075a7 */ /* 0x0044e400080211ff */
[----:B---3--:R-:W-:Y:S05]  /*9080*/  @!P1 NANOSLEEP.SYNCS 0x989680 ;  /* 0x009896800000995d */ /* 0x008fea0003900000 */
[----:B------:R-:W3:Y:S02]  /*9090*/  @!P1 SYNCS.PHASECHK.TRANS64 P1, [R0+URZ+0x88], R2 ;  /* 0x00008802000095a7 */ /* 0x000ee400080210ff */
[----:B---3--:R-:W-:Y:S05]  /*90a0*/  @!P1 BRA `(.L_x_166) ;  /* 0xfffffffc00f09947 */ /* 0x008fea000383ffff */
[----:B------:R-:W-:Y:S05]  /*90b0*/  BRA `(.L_x_77) ;  /* 0xffffffb8007c7947 */ /* 0x000fea000383ffff */
.L_x_81:
[----:B--2---:R-:W-:Y:S07]  /*90c0*/  MOV R0, UR21 ;  /* 0x0000001500007c02 */ /* 0x004fee0008000f00 */
.L_x_167:
[----:B--2---:R2:W3:Y:S02]  /*90d0*/  SYNCS.PHASECHK.TRANS64.TRYWAIT P0, [R0+URZ+0x60], R4 ;  /* 0x00006004000075a7 */ /* 0x0044e400080011ff */
[----:B---3--:R-:W-:Y:S05]  /*90e0*/  @!P0 NANOSLEEP.SYNCS 0x989680 ;  /* 0x009896800000895d */ /* 0x008fea0003900000 */
[----:B------:R-:W3:Y:S02]  /*90f0*/  @!P0 SYNCS.PHASECHK.TRANS64 P0, [R0+URZ+0x60], R4 ;  /* 0x00006004000085a7 */ /* 0x000ee400080010ff */
[----:B---3--:R-:W-:Y:S05]  /*9100*/  @!P0 BRA `(.L_x_167) ;  /* 0xfffffffc00f08947 */ /* 0x008fea000383ffff */
[----:B------:R-:W-:Y:S05]  /*9110*/  BRA `(.L_x_168) ;  /* 0xffffffb800d47947 */ /* 0x000fea000383ffff */
.L_x_82:
[----:B------:R-:W-:Y:S07]  /*9120*/  MOV R0, UR21 ;  /* 0x0000001500007c02 */ /* 0x000fee0008000f00 */
.L_x_169:
[----:B--2---:R2:W3:Y:S02]  /*9130*/  SYNCS.PHASECHK.TRANS64.TRYWAIT P0, [R0+URZ+0x68], R4 ;  /* 0x00006804000075a7 */ /* 0x0044e400080011ff */
[----:B---3--:R-:W-:Y:S05]  /*9140*/  @!P0 NANOSLEEP.SYNCS 0x989680 ;  /* 0x009896800000895d */ /* 0x008fea0003900000 */
[----:B------:R-:W3:Y:S02]  /*9150*/  @!P0 SYNCS.PHASECHK.TRANS64 P0, [R0+URZ+0x68], R4 ;  /* 0x00006804000085a7 */ /* 0x000ee400080010ff */
[----:B---3--:R-:W-:Y:S05]  /*9160*/  @!P0 BRA `(.L_x_169) ;  /* 0xfffffffc00f08947 */ /* 0x008fea000383ffff */
[----:B------:R-:W-:Y:S05]  /*9170*/  BRA `(.L_x_170) ;  /* 0xffffffbc00107947 */ /* 0x000fea000383ffff */
.L_x_83:
[----:B------:R-:W-:Y:S07]  /*9180*/  MOV R0, UR21 ;  /* 0x0000001500007c02 */ /* 0x000fee0008000f00 */
.L_x_171:
[----:B--2---:R2:W3:Y:S02]  /*9190*/  SYNCS.PHASECHK.TRANS64.TRYWAIT P0, [R0+URZ+0x70], R4 ;  /* 0x00007004000075a7 */ /* 0x0044e400080011ff */
[----:B---3--:R-:W-:Y:S05]  /*91a0*/  @!P0 NANOSLEEP.SYNCS 0x989680 ;  /* 0x009896800000895d */ /* 0x008fea0003900000 */
[----:B------:R-:W3:Y:S02]  /*91b0*/  @!P0 SYNCS.PHASECHK.TRANS64 P0, [R0+URZ+0x70], R4 ;  /* 0x00007004000085a7 */ /* 0x000ee400080010ff */
[----:B---3--:R-:W-:Y:S05]  /*91c0*/  @!P0 BRA `(.L_x_171) ;  /* 0xfffffffc00f08947 */ /* 0x008fea000383ffff */
[----:B------:R-:W-:Y:S05]  /*91d0*/  BRA `(.L_x_172) ;  /* 0xffffffbc00587947 */ /* 0x000fea000383ffff */
.L_x_84:
[----:B------:R-:W-:Y:S07]  /*91e0*/  MOV R0, UR21 ;  /* 0x0000001500007c02 */ /* 0x000fee0008000f00 */
.L_x_173:
[----:B--2---:R2:W3:Y:S02]  /*91f0*/  SYNCS.PHASECHK.TRANS64.TRYWAIT P0, [R0+URZ+0x78], R4 ;  /* 0x00007804000075a7 */ /* 0x0044e400080011ff */
[----:B---3--:R-:W-:Y:S05]  /*9200*/  @!P0 NANOSLEEP.SYNCS 0x989680 ;  /* 0x009896800000895d */ /* 0x008fea0003900000 */
[----:B------:R-:W3:Y:S02]  /*9210*/  @!P0 SYNCS.PHASECHK.TRANS64 P0, [R0+URZ+0x78], R4 ;  /* 0x00007804000085a7 */ /* 0x000ee400080010ff */
[----:B---3--:R-:W-:Y:S05]  /*9220*/  @!P0 BRA `(.L_x_173) ;  /* 0xfffffffc00f08947 */ /* 0x008fea000383ffff */
[----:B------:R-:W-:Y:S05]  /*9230*/  BRA `(.L_x_174) ;  /* 0xffffffbc00a47947 */ /* 0x000fea000383ffff */
.L_x_86:
[----:B------:R-:W-:-:S07]  /*9240*/  MOV R0, UR21 ;  /* 0x0000001500007c02 */ /* 0x000fce0008000f00 */
.L_x_175:
[----:B---3--:R3:W4:Y:S02]  /*9250*/  SYNCS.PHASECHK.TRANS64.TRYWAIT P0, [R0+URZ+0x60], R2 ;  /* 0x00006002000075a7 */ /* 0x00872400080011ff */
[----:B----4-:R-:W-:Y:S05]  /*9260*/  @!P0 NANOSLEEP.SYNCS 0x989680 ;  /* 0x009896800000895d */ /* 0x010fea0003900000 */
[----:B------:R-:W4:Y:S02]  /*9270*/  @!P0 SYNCS.PHASECHK.TRANS64 P0, [R0+URZ+0x60], R2 ;  /* 0x00006002000085a7 */ /* 0x000f2400080010ff */
[----:B----4-:R-:W-:Y:S05]  /*9280*/  @!P0 BRA `(.L_x_175) ;  /* 0xfffffffc00f08947 */ /* 0x010fea000383ffff */
[----:B------:R-:W-:Y:S05]  /*9290*/  BRA `(.L_x_176) ;  /* 0xffffffc000187947 */ /* 0x000fea000383ffff */
.L_x_87:
[----:B---3--:R-:W-:-:S07]  /*92a0*/  MOV R0, UR21 ;  /* 0x0000001500007c02 */ /* 0x008fce0008000f00 */
.L_x_177:
[----:B---3--:R3:W4:Y:S02]  /*92b0*/  SYNCS.PHASECHK.TRANS64.TRYWAIT P0, [R0+URZ+0x68], R2 ;  /* 0x00006802000075a7 */ /* 0x00872400080011ff */
[----:B----4-:R-:W-:Y:S05]  /*92c0*/  @!P0 NANOSLEEP.SYNCS 0x989680 ;  /* 0x009896800000895d */ /* 0x010fea0003900000 */
[----:B------:R-:W4:Y:S02]  /*92d0*/  @!P0 SYNCS.PHASECHK.TRANS64 P0, [R0+URZ+0x68], R2 ;  /* 0x00006802000085a7 */ /* 0x000f2400080010ff */
[----:B----4-:R-:W-:Y:S05]  /*92e0*/  @!P0 BRA `(.L_x_177) ;  /* 0xfffffffc00f08947 */ /* 0x010fea000383ffff */
[----:B------:R-:W-:Y:S05]  /*92f0*/  BRA `(.L_x_178) ;  /* 0xffffffc000087947 */ /* 0x000fea000383ffff */
.L_x_88:
[----:B---3--:R-:W-:-:S07]  /*9300*/  MOV R0, UR21 ;  /* 0x0000001500007c02 */ /* 0x008fce0008000f00 */
.L_x_179:
[----:B---3--:R3:W4:Y:S02]  /*9310*/  SYNCS.PHASECHK.TRANS64.TRYWAIT P0, [R0+URZ+0x70], R2 ;  /* 0x00007002000075a7 */ /* 0x00872400080011ff */
[----:B----4-:R-:W-:Y:S05]  /*9320*/  @!P0 NANOSLEEP.SYNCS 0x989680 ;  /* 0x009896800000895d */ /* 0x010fea0003900000 */
[----:B------:R-:W4:Y:S02]  /*9330*/  @!P0 SYNCS.PHASECHK.TRANS64 P0, [R0+URZ+0x70], R2 ;  /* 0x00007002000085a7 */ /* 0x000f2400080010ff */
[----:B----4-:R-:W-:Y:S05]  /*9340*/  @!P0 BRA `(.L_x_179) ;  /* 0xfffffffc00f08947 */ /* 0x010fea000383ffff */
[----:B------:R-:W-:Y:S05]  /*9350*/  BRA `(.L_x_180) ;  /* 0xffffffbc00f87947 */ /* 0x000fea000383ffff */
.L_x_90:
[----:B-1----:R1:W2:Y:S02]  /*9360*/  SYNCS.PHASECHK.TRANS64.TRYWAIT P0, [R3+URZ+0x90], R0 ;  /* 0x00009000030075a7 */ /* 0x0022a400080011ff */
[----:B--2---:R-:W-:Y:S05]  /*9370*/  @!P0 NANOSLEEP.SYNCS 0x989680 ;  /* 0x009896800000895d */ /* 0x004fea0003900000 */
[----:B------:R-:W2:Y:S02]  /*9380*/  @!P0 SYNCS.PHASECHK.TRANS64 P0, [R3+URZ+0x90], R0 ;  /* 0x00009000030085a7 */ /* 0x000ea400080010ff */
[----:B--2---:R-:W-:Y:S05]  /*9390*/  @!P0 BRA `(.L_x_90) ;  /* 0xfffffffc00f08947 */ /* 0x004fea000383ffff */
[----:B------:R-:W-:Y:S05]  /*93a0*/  BRA `(.L_x_181) ;  /* 0xffffffc000c87947 */ /* 0x000fea000383ffff */
.L_x_101:
[----:B-1----:R-:W-:Y:S04]  /*93b0*/  MOV R0, UR44 ;  /* 0x0000002c00007c02 */ /* 0x002fe80008000f00 */
[----:B------:R1:W2:Y:S03]  /*93c0*/  SYNCS.PHASECHK.TRANS64.TRYWAIT P1, [R0+URZ+0x40], R3 ;  /* 0x00004003000075a7 */ /* 0x0002a600080211ff */
[----:B--2---:R-:W-:Y:S05]  /*93d0*/  @!P1 NANOSLEEP.SYNCS 0x989680 ;  /* 0x009896800000995d */ /* 0x004fea0003900000 */
[----:B------:R-:W2:Y:S02]  /*93e0*/  @!P1 SYNCS.PHASECHK.TRANS64 P1, [R0+URZ+0x40], R3 ;  /* 0x00004003000095a7 */ /* 0x000ea400080210ff */
[----:B--2---:R-:W-:Y:S05]  /*93f0*/  @!P1 BRA `(.L_x_101) ;  /* 0xfffffffc00ec9947 */ /* 0x004fea000383ffff */
[----:B------:R-:W-:Y:S05]  /*9400*/  BRA `(.L_x_100) ;  /* 0xffffffd000387947 */ /* 0x000fea000383ffff */
.L_x_103:
[----:B-1----:R1:W3:Y:S02]  /*9410*/  SYNCS.PHASECHK.TRANS64.TRYWAIT P0, [R26+URZ+0xb0], R2 ;  /* 0x0000b0021a0075a7 */ /* 0x0022e400080011ff */
[----:B---3--:R-:W-:Y:S05]  /*9420*/  @!P0 NANOSLEEP.SYNCS 0x989680 ;  /* 0x009896800000895d */ /* 0x008fea0003900000 */
[----:B------:R-:W3:Y:S02]  /*9430*/  @!P0 SYNCS.PHASECHK.TRANS64 P0, [R26+URZ+0xb0], R2 ;  /* 0x0000b0021a0085a7 */ /* 0x000ee400080010ff */
[----:B---3--:R-:W-:Y:S05]  /*9440*/  @!P0 BRA `(.L_x_103) ;  /* 0xfffffffc00f08947 */ /* 0x008fea000383ffff */
[----:B------:R-:W-:Y:S05]  /*9450*/  BRA `(.L_x_102) ;  /* 0xffffffd0005c7947 */ /* 0x000fea000383ffff */
.L_x_112:
[----:B---3--:R3:W4:Y:S02]  /*9460*/  SYNCS.PHASECHK.TRANS64.TRYWAIT P0, [R2+URZ+0x40], R0 ;  /* 0x00004000020075a7 */ /* 0x00872400080011ff */
[----:B----4-:R-:W-:Y:S05]  /*9470*/  @!P0 NANOSLEEP.SYNCS 0x989680 ;  /* 0x009896800000895d */ /* 0x010fea0003900000 */
[----:B------:R-:W4:Y:S02]  /*9480*/  @!P0 SYNCS.PHASECHK.TRANS64 P0, [R2+URZ+0x40], R0 ;  /* 0x00004000020085a7 */ /* 0x000f2400080010ff */
[----:B----4-:R-:W-:Y:S05]  /*9490*/  @!P0 BRA `(.L_x_112) ;  /* 0xfffffffc00f08947 */ /* 0x010fea000383ffff */
[----:B------:R-:W-:Y:S05]  /*94a0*/  BRA `(.L_x_111) ;  /* 0xffffffd800487947 */ /* 0x000fea000383ffff */
.L_x_120:
[----:B---3--:R3:W4:Y:S02]  /*94b0*/  SYNCS.PHASECHK.TRANS64.TRYWAIT P0, [R2+URZ+0x40], R4 ;  /* 0x00004004020075a7 */ /* 0x00872400080011ff */
[----:B----4-:R-:W-:Y:S05]  /*94c0*/  @!P0 NANOSLEEP.SYNCS 0x989680 ;  /* 0x009896800000895d */ /* 0x010fea0003900000 */
[----:B------:R-:W4:Y:S02]  /*94d0*/  @!P0 SYNCS.PHASECHK.TRANS64 P0, [R2+URZ+0x40], R4 ;  /* 0x00004004020085a7 */ /* 0x000f2400080010ff */
[----:B----4-:R-:W-:Y:S05]  /*94e0*/  @!P0 BRA `(.L_x_120) ;  /* 0xfffffffc00f08947 */ /* 0x010fea000383ffff */
[----:B------:R-:W-:Y:S05]  /*94f0*/  BRA `(.L_x_119) ;  /* 0xffffffe000587947 */ /* 0x000fea000383ffff */
.L_x_128:
[----:B---3--:R3:W4:Y:S02]  /*9500*/  SYNCS.PHASECHK.TRANS64.TRYWAIT P0, [R3+URZ+0x40], R0 ;  /* 0x00004000030075a7 */ /* 0x00872400080011ff */
[----:B----4-:R-:W-:Y:S05]  /*9510*/  @!P0 NANOSLEEP.SYNCS 0x989680 ;  /* 0x009896800000895d */ /* 0x010fea0003900000 */
[----:B------:R-:W4:Y:S02]  /*9520*/  @!P0 SYNCS.PHASECHK.TRANS64 P0, [R3+URZ+0x40], R0 ;  /* 0x00004000030085a7 */ /* 0x000f2400080010ff */
[----:B----4-:R-:W-:Y:S05]  /*9530*/  @!P0 BRA `(.L_x_128) ;  /* 0xfffffffc00f08947 */ /* 0x010fea000383ffff */
[----:B------:R-:W-:Y:S05]  /*9540*/  BRA `(.L_x_127) ;  /* 0xffffffe800687947 */ /* 0x000fea000383ffff */
        .weak           $__internal_0_$__cuda_sm10x_tcgen05_guardrail_trap_col_being_dealloced_not_returned_by_alloc
        .type           $__internal_0_$__cuda_sm10x_tcgen05_guardrail_trap_col_being_dealloced_not_returned_by_alloc,@function
        .size           $__internal_0_$__cuda_sm10x_tcgen05_guardrail_trap_col_being_dealloced_not_returned_by_alloc,($__internal_1_$__cuda_sm10x_tcgen05_guardrail_trap_phase_invalid_during_alloc - $__internal_0_$__cuda_sm10x_tcgen05_guardrail_trap_col_being_dealloced_not_returned_by_alloc)
$__internal_0_$__cuda_sm10x_tcgen05_guardrail_trap_col_being_dealloced_not_returned_by_alloc:
[----:B------:R-:W-:Y:S05]  /*9550*/  BPT.TRAP 0x1 ;  /* 0x000000040000795c */ /* 0x000fea0000300000 */
[----:B------:R-:W-:-:S04]  /*9560*/  HFMA2 R3, -RZ, RZ, 0, 0 ;  /* 0x00000000ff037431 */ /* 0x000fc800000001ff */
[----:B------:R-:W-:Y:S05]  /*9570*/  RET.REL.NODEC R2 `(_ZN7cutlass13device_kernelINS_4gemm6kernel13GemmUniversalIN4cute5tupleIJiiiiEEENS1_10collective13CollectiveMmaINS1_35MainloopSm100TmaUmmaWarpSpecializedILi4ELi2ELi4ENS5_IJNS4_1CILi4EEENSA_ILi1EEESC_EEEEENS5_IJNSA_ILi64EEENSA_ILi128EEESG_EEENS_10bfloat16_tENS5_IJlSC_lEEESI_SJ_NS4_8TiledMMAINS4_8MMA_AtomIJNS4_20SM100_MMA_F16BF16_SSISI_SI_fLi64ELi128ELNS4_4UMMA5MajorE0ELSO_0ELNSN_7ScaleInE0ELSP_0EEEEEENS4_6LayoutINS5_IJSC_SC_SC_EEENS5_IJNSA_ILi0EEESU_SU_EEEEENS5_IJNS4_10UnderscoreESX_SX_EEEEENS4_13SM90_TMA_LOADENS4_14ComposedLayoutINS4_7SwizzleILi3ELi4ELi3EEENS4_18smem_ptr_flag_bitsILi16EEENSS_INS5_IJNSA_ILi8EEESF_EEENS5_IJSF_SC_EEEEEEEvNS4_8identityENS4_23SM90_TMA_LOAD_MULTICASTES1A_vS1B_EENS_8epilogue10collective18CollectiveEpilogueINS1E_23Sm100TmaWarpSpecializedILi4ELi2ELi16ELb1ELb0EEEJSH_NS5_IJNSS_ISF_SC_EENSS_INSA_ILi32EEESC_EEEEESI_SJ_SI_SJ_NS1E_6fusion15FusionCallbacksIS1I_NS1N_17LinearCombinationISI_fSI_fLNS_15FloatRoundStyleE2EEESH_S1M_JEEENS4_5SM1004TMEM4LOAD26SM100_TMEM_LOAD_16dp256b4xES10_NS11_INS12_ILi2ELi4ELi3EEES15_NSS_INS5_IJS16_S1K_EEENS5_IJS1K_SC_EEEEEEENS4_17SM75_U32x4_LDSM_NENS4_14SM90_TMA_STOREES21_NS4_17SM90_U32x4_STSM_NENS4_39AutoVectorizingCopyWithAssumedAlignmentILi128EEEEEEvvEEEEvNT_6ParamsE) ;  /* 0xffffff6802a07950 */ /* 0x000fea0003c3ffff */
        .weak           $__internal_1_$__cuda_sm10x_tcgen05_guardrail_trap_phase_invalid_during_alloc
        .type           $__internal_1_$__cuda_sm10x_tcgen05_guardrail_trap_phase_invalid_during_alloc,@function
        .size           $__internal_1_$__cuda_sm10x_tcgen05_guardrail_trap_phase_invalid_during_alloc,($__internal_2_$__cuda_sm10x_tcgen05_guardrail_trap_unallocated_columns_being_dealloced - $__internal_1_$__cuda_sm10x_tcgen05_guardrail_trap_phase_invalid_during_alloc)
$__internal_1_$__cuda_sm10x_tcgen05_guardrail_trap_phase_invalid_during_alloc:
[----:B------:R-:W-:Y:S05]  /*9580*/  BPT.TRAP 0x1 ;  /* 0x000000040000795c */ /* 0x000fea0000300000 */
[----:B------:R-:W-:-:S04]  /*9590*/  MOV R5, 0x0 ;  /* 0x0000000000057802 */ /* 0x000fc80000000f00 */
[----:B------:R-:W-:Y:S05]  /*95a0*/  RET.REL.NODEC R4 `(_ZN7cutlass13device_kernelINS_4gemm6kernel13GemmUniversalIN4cute5tupleIJiiiiEEENS1_10collective13CollectiveMmaINS1_35MainloopSm100TmaUmmaWarpSpecializedILi4ELi2ELi4ENS5_IJNS4_1CILi4EEENSA_ILi1EEESC_EEEEENS5_IJNSA_ILi64EEENSA_ILi128EEESG_EEENS_10bfloat16_tENS5_IJlSC_lEEESI_SJ_NS4_8TiledMMAINS4_8MMA_AtomIJNS4_20SM100_MMA_F16BF16_SSISI_SI_fLi64ELi128ELNS4_4UMMA5MajorE0ELSO_0ELNSN_7ScaleInE0ELSP_0EEEEEENS4_6LayoutINS5_IJSC_SC_SC_EEENS5_IJNSA_ILi0EEESU_SU_EEEEENS5_IJNS4_10UnderscoreESX_SX_EEEEENS4_13SM90_TMA_LOADENS4_14ComposedLayoutINS4_7SwizzleILi3ELi4ELi3EEENS4_18smem_ptr_flag_bitsILi16EEENSS_INS5_IJNSA_ILi8EEESF_EEENS5_IJSF_SC_EEEEEEEvNS4_8identityENS4_23SM90_TMA_LOAD_MULTICASTES1A_vS1B_EENS_8epilogue10collective18CollectiveEpilogueINS1E_23Sm100TmaWarpSpecializedILi4ELi2ELi16ELb1ELb0EEEJSH_NS5_IJNSS_ISF_SC_EENSS_INSA_ILi32EEESC_EEEEESI_SJ_SI_SJ_NS1E_6fusion15FusionCallbacksIS1I_NS1N_17LinearCombinationISI_fSI_fLNS_15FloatRoundStyleE2EEESH_S1M_JEEENS4_5SM1004TMEM4LOAD26SM100_TMEM_LOAD_16dp256b4xES10_NS11_INS12_ILi2ELi4ELi3EEES15_NSS_INS5_IJS16_S1K_EEENS5_IJS1K_SC_EEEEEEENS4_17SM75_U32x4_LDSM_NENS4_14SM90_TMA_STOREES21_NS4_17SM90_U32x4_STSM_NENS4_39AutoVectorizingCopyWithAssumedAlignmentILi128EEEEEEvvEEEEvNT_6ParamsE) ;  /* 0xffffff6804947950 */ /* 0x000fea0003c3ffff */
        .weak           $__internal_2_$__cuda_sm10x_tcgen05_guardrail_trap_unallocated_columns_being_dealloced
        .type           $__internal_2_$__cuda_sm10x_tcgen05_guardrail_trap_unallocated_columns_being_dealloced,@function
        .size           $__internal_2_$__cuda_sm10x_tcgen05_guardrail_trap_unallocated_columns_being_dealloced,(.L_x_183 - $__internal_2_$__cuda_sm10x_tcgen05_guardrail_trap_unallocated_columns_being_dealloced)
$__internal_2_$__cuda_sm10x_tcgen05_guardrail_trap_unallocated_columns_being_dealloced:
[----:B------:R-:W-:Y:S05]  /*95b0*/  BPT.TRAP 0x1 ;  /* 0x000000040000795c */ /* 0x000fea0000300000 */
[----:B------:R-:W-:-:S04]  /*95c0*/  HFMA2 R3, -RZ, RZ, 0, 0 ;  /* 0x00000000ff037431 */ /* 0x000fc800000001ff */
[----:B------:R-:W-:Y:S05]  /*95d0*/  RET.REL.NODEC R2 `(_ZN7cutlass13device_kernelINS_4gemm6kernel13GemmUniversalIN4cute5tupleIJiiiiEEENS1_10collective13CollectiveMmaINS1_35MainloopSm100TmaUmmaWarpSpecializedILi4ELi2ELi4ENS5_IJNS4_1CILi4EEENSA_ILi1EEESC_EEEEENS5_IJNSA_ILi64EEENSA_ILi128EEESG_EEENS_10bfloat16_tENS5_IJlSC_lEEESI_SJ_NS4_8TiledMMAINS4_8MMA_AtomIJNS4_20SM100_MMA_F16BF16_SSISI_SI_fLi64ELi128ELNS4_4UMMA5MajorE0ELSO_0ELNSN_7ScaleInE0ELSP_0EEEEEENS4_6LayoutINS5_IJSC_SC_SC_EEENS5_IJNSA_ILi0EEESU_SU_EEEEENS5_IJNS4_10UnderscoreESX_SX_EEEEENS4_13SM90_TMA_LOADENS4_14ComposedLayoutINS4_7SwizzleILi3ELi4ELi3EEENS4_18smem_ptr_flag_bitsILi16EEENSS_INS5_IJNSA_ILi8EEESF_EEENS5_IJSF_SC_EEEEEEEvNS4_8identityENS4_23SM90_TMA_LOAD_MULTICASTES1A_vS1B_EENS_8epilogue10collective18CollectiveEpilogueINS1E_23Sm100TmaWarpSpecializedILi4ELi2ELi16ELb1ELb0EEEJSH_NS5_IJNSS_ISF_SC_EENSS_INSA_ILi32EEESC_EEEEESI_SJ_SI_SJ_NS1E_6fusion15FusionCallbacksIS1I_NS1N_17LinearCombinationISI_fSI_fLNS_15FloatRoundStyleE2EEESH_S1M_JEEENS4_5SM1004TMEM4LOAD26SM100_TMEM_LOAD_16dp256b4xES10_NS11_INS12_ILi2ELi4ELi3EEES15_NSS_INS5_IJS16_S1K_EEENS5_IJS1K_SC_EEEEEEENS4_17SM75_U32x4_LDSM_NENS4_14SM90_TMA_STOREES21_NS4_17SM90_U32x4_STSM_NENS4_39AutoVectorizingCopyWithAssumedAlignmentILi128EEEEEEvvEEEEvNT_6ParamsE) ;  /* 0xffffff6802887950 */ /* 0x000fea0003c3ffff */
.L_x_182:
[----:B------:R-:W-:-:S00]  /*95e0*/  BRA `(.L_x_182) ;  /* 0xfffffffc00fc7947 */ /* 0x000fc0000383ffff */
[----:B------:R-:W-:-:S00]  /*95f0*/  NOP ;  /* 0x0000000000007918 */ /* 0x000fc00000000000 */
        /* <DEDUP_REMOVED lines=8> */
.L_x_183:


//--------------------- .nv.global.init           --------------------------
	.section	.nv.global.init,"aw",@progbits
.nv.global.init:
	.type		$str$27,@object
	.size		$str$27,($str$28 - $str$27)
$str$27:
        /*0000*/ 	.byte	0x28, 0x61, 0x64, 0x64, 0x72, 0x65, 0x73, 0x73, 0x20, 0x26, 0x20, 0x6d, 0x61, 0x73, 0x6b, 0x29
        /*0010*/ 	.byte	0x20, 0x3d, 0x3d, 0x20, 0x30, 0x00
	.type		$str$28,@object
	.size		$str$28,($str$26 - $str$28)
$str$28:
        /*0016*/ 	.byte	0x2f, 0x74, 0x6d, 0x70, 0x2f, 0x63, 0x75, 0x74, 0x6c, 0x61, 0x73, 0x73, 0x5f, 0x73, 0x77, 0x65
        /*0026*/ 	.byte	0x65, 0x70, 0x5f, 0x73, 0x72, 0x63, 0x2f, 0x69, 0x6e, 0x63, 0x6c, 0x75, 0x64, 0x65, 0x2f, 0x63
        /*0036*/ 	.byte	0x75, 0x74, 0x65, 0x2f, 0x70, 0x6f, 0x69, 0x6e, 0x74, 0x65, 0x72, 0x5f, 0x66, 0x6c, 0x61, 0x67
        /*0046*/ 	.byte	0x67, 0x65, 0x64, 0x2e, 0x68, 0x70, 0x70, 0x00
	.type		$str$26,@object
	.size		$str$26,($str$25 - $str$26)
$str$26:
        /*004e*/ 	.byte	0x2f, 0x74, 0x6d, 0x70, 0x2f, 0x63, 0x75, 0x74, 0x6c, 0x61, 0x73, 0x73, 0x5f, 0x73, 0x77, 0x65
        /*005e*/ 	.byte	0x65, 0x70, 0x5f, 0x73, 0x72, 0x63, 0x2f, 0x69, 0x6e, 0x63, 0x6c, 0x75, 0x64, 0x65, 0x2f, 0x63
        /*006e*/ 	.byte	0x75, 0x74, 0x65, 0x2f, 0x61, 0x74, 0x6f, 0x6d, 0x2f, 0x63, 0x6f, 0x70, 0x79, 0x5f, 0x74, 0x72
        /*007e*/ 	.byte	0x61, 0x69, 0x74, 0x73, 0x5f, 0x73, 0x6d, 0x31, 0x30, 0x30, 0x2e, 0x68, 0x70, 0x70, 0x00
	.type		$str$25,@object
	.size		$str$25,(__unnamed_1 - $str$25)
$str$25:
        /*008d*/ 	.byte	0x28, 0x28, 0x75, 0x69, 0x6e, 0x74, 0x33, 0x32, 0x5f, 0x74, 0x28, 0x74, 0x68, 0x72, 0x65, 0x61
        /*009d*/ 	.byte	0x64, 0x49, 0x64, 0x78, 0x2e, 0x78, 0x29, 0x20, 0x2f, 0x20, 0x33, 0x32, 0x29, 0x20, 0x25, 0x20
        /*00ad*/ 	.byte	0x34, 0x29, 0x20, 0x3d, 0x3d, 0x20, 0x28, 0x28, 0x28, 0x74, 0x6d, 0x65, 0x6d, 0x5f, 0x61, 0x64
        /*00bd*/ 	.byte	0x64, 0x72, 0x20, 0x3e, 0x3e, 0x20, 0x31, 0x36, 0x29, 0x20, 0x2f, 0x20, 0x33, 0x32, 0x29, 0x20
        /*00cd*/ 	.byte	0x25, 0x20, 0x34, 0x29, 0x00
	.type		__unnamed_1,@object
	.size		__unnamed_1,(__unnamed_2 - __unnamed_1)
__unnamed_1:
        /*00d2*/ 	.byte	0x61, 0x75, 0x74, 0x6f, 0x20, 0x63, 0x75, 0x74, 0x65, 0x3a, 0x3a, 0x61, 0x73, 0x5f, 0x70, 0x6f
        /* <DEDUP_REMOVED lines=24> */
        /*0262*/ 	.byte	0x30, 0x34, 0x38, 0x3e, 0x3e, 0x3e, 0x3e, 0x5d, 0x00
	.type		__unnamed_2,@object
	.size		__unnamed_2,(.L_2 - __unnamed_2)
__unnamed_2:
        /* <DEDUP_REMOVED lines=45> */
        /*053b*/ 	.byte	0x3e, 0x3e, 0x3e, 0x5d, 0x00
.L_2:


//--------------------- .nv.shared._ZN7cutlass13device_kernelINS_4gemm6kernel13GemmUniversalIN4cute5tupleIJiiiiEEENS1_10collective13CollectiveMmaINS1_35MainloopSm100TmaUmmaWarpSpecializedILi4ELi2ELi4ENS5_IJNS4_1CILi4EEENSA_ILi1EEESC_EEEEENS5_IJNSA_ILi64EEENSA_ILi128EEESG_EEENS_10bfloat16_tENS5_IJlSC_lEEESI_SJ_NS4_8TiledMMAINS4_8MMA_AtomIJNS4_20SM100_MMA_F16BF16_SSISI_SI_fLi64ELi128ELNS4_4UMMA5MajorE0ELSO_0ELNSN_7ScaleInE0ELSP_0EEEEEENS4_6LayoutINS5_IJSC_SC_SC_EEENS5_IJNSA_ILi0EEESU_SU_EEEEENS5_IJNS4_10UnderscoreESX_SX_EEEEENS4_13SM90_TMA_LOADENS4_14ComposedLayoutINS4_7SwizzleILi3ELi4ELi3EEENS4_18smem_ptr_flag_bitsILi16EEENSS_INS5_IJNSA_ILi8EEESF_EEENS5_IJSF_SC_EEEEEEEvNS4_8identityENS4_23SM90_TMA_LOAD_MULTICASTES1A_vS1B_EENS_8epilogue10collective18CollectiveEpilogueINS1E_23Sm100TmaWarpSpecializedILi4ELi2ELi16ELb1ELb0EEEJSH_NS5_IJNSS_ISF_SC_EENSS_INSA_ILi32EEESC_EEEEESI_SJ_SI_SJ_NS1E_6fusion15FusionCallbacksIS1I_NS1N_17LinearCombinationISI_fSI_fLNS_15FloatRoundStyleE2EEESH_S1M_JEEENS4_5SM1004TMEM4LOAD26SM100_TMEM_LOAD_16dp256b4xES10_NS11_INS12_ILi2ELi4ELi3EEES15_NSS_INS5_IJS16_S1K_EEENS5_IJS1K_SC_EEEEEEENS4_17SM75_U32x4_LDSM_NENS4_14SM90_TMA_STOREES21_NS4_17SM90_U32x4_STSM_NENS4_39AutoVectorizingCopyWithAssumedAlignmentILi128EEEEEEvvEEEEvNT_6ParamsE --------------------------
	.section	.nv.shared._ZN7cutlass13device_kernelINS_4gemm6kernel13GemmUniversalIN4cute5tupleIJiiiiEEENS1_10collective13CollectiveMmaINS1_35MainloopSm100TmaUmmaWarpSpecializedILi4ELi2ELi4ENS5_IJNS4_1CILi4EEENSA_ILi1EEESC_EEEEENS5_IJNSA_ILi64EEENSA_ILi128EEESG_EEENS_10bfloat16_tENS5_IJlSC_lEEESI_SJ_NS4_8TiledMMAINS4_8MMA_AtomIJNS4_20SM100_MMA_F16BF16_SSISI_SI_fLi64ELi128ELNS4_4UMMA5MajorE0ELSO_0ELNSN_7ScaleInE0ELSP_0EEEEEENS4_6LayoutINS5_IJSC_SC_SC_EEENS5_IJNSA_ILi0EEESU_SU_EEEEENS5_IJNS4_10UnderscoreESX_SX_EEEEENS4_13SM90_TMA_LOADENS4_14ComposedLayoutINS4_7SwizzleILi3ELi4ELi3EEENS4_18smem_ptr_flag_bitsILi16EEENSS_INS5_IJNSA_ILi8EEESF_EEENS5_IJSF_SC_EEEEEEEvNS4_8identityENS4_23SM90_TMA_LOAD_MULTICASTES1A_vS1B_EENS_8epilogue10collective18CollectiveEpilogueINS1E_23Sm100TmaWarpSpecializedILi4ELi2ELi16ELb1ELb0EEEJSH_NS5_IJNSS_ISF_SC_EENSS_INSA_ILi32EEESC_EEEEESI_SJ_SI_SJ_NS1E_6fusion15FusionCallbacksIS1I_NS1N_17LinearCombinationISI_fSI_fLNS_15FloatRoundStyleE2EEESH_S1M_JEEENS4_5SM1004TMEM4LOAD26SM100_TMEM_LOAD_16dp256b4xES10_NS11_INS12_ILi2ELi4ELi3EEES15_NSS_INS5_IJS16_S1K_EEENS5_IJS1K_SC_EEEEEEENS4_17SM75_U32x4_LDSM_NENS4_14SM90_TMA_STOREES21_NS4_17SM90_U32x4_STSM_NENS4_39AutoVectorizingCopyWithAssumedAlignmentILi128EEEEEEvvEEEEvNT_6ParamsE,"aw",@nobits
	.sectionflags	@""
	.align	16
	.zero		1024


//--------------------- .nv.shared.reserved.0     --------------------------
	.section	.nv.shared.reserved.0,"aw",@nobits
	.weak		__nv_reservedSMEM_offset_0_alias
	.size		__nv_reservedSMEM_offset_0_alias, 0, 64
	.other		__nv_reservedSMEM_offset_0_alias,@"STO_CUDA_RESERVED_SHARED STV_DEFAULT"
__nv_reservedSMEM_offset_0_alias:
	.zero		0
.nv.shared.reserved.0:
	.zero		64
	.weak		__nv_reservedSMEM_tcgen05_partition
	.type		__nv_reservedSMEM_tcgen05_partition,@object
	.size		__nv_reservedSMEM_tcgen05_partition,(.L_0 - __nv_reservedSMEM_tcgen05_partition)
__nv_reservedSMEM_tcgen05_partition:
	.zero		32
.L_0:


//--------------------- .nv.global                --------------------------
	.section	.nv.global,"aw",@nobits
.nv.global:
	.type		_ZN40_INTERNAL_7ebdf435_4_k_cu_f02ed56f_333294cute1_E,@object
	.size		_ZN40_INTERNAL_7ebdf435_4_k_cu_f02ed56f_333294cute1_E,(_ZN40_INTERNAL_7ebdf435_4_k_cu_f02ed56f_333294cuda3std3__45__cpo6cbeginE - _ZN40_INTERNAL_7ebdf435_4_k_cu_f02ed56f_333294cute1_E)
_ZN40_INTERNAL_7ebdf435_4_k_cu_f02ed56f_333294cute1_E:
	.zero		1
	.type		_ZN40_INTERNAL_7ebdf435_4_k_cu_f02ed56f_333294cuda3std3__45__cpo6cbeginE,@object
	.size		_ZN40_INTERNAL_7ebdf435_4_k_cu_f02ed56f_333294cuda3std3__45__cpo6cbeginE,(_ZN40_INTERNAL_7ebdf435_4_k_cu_f02ed56f_333294cuda3std3__48in_placeE - _ZN40_INTERNAL_7ebdf435_4_k_cu_f02ed56f_333294cuda3std3__45__cpo6cbeginE)
_ZN40_INTERNAL_7ebdf435_4_k_cu_f02ed56f_333294cuda3std3__45__cpo6cbeginE:
	.zero		1
	.type		_ZN40_INTERNAL_7ebdf435_4_k_cu_f02ed56f_333294cuda3std3__48in_placeE,@object
	.size		_ZN40_INTERNAL_7ebdf435_4_k_cu_f02ed56f_333294cuda3std3__48in_placeE,(_ZN40_INTERNAL_7ebdf435_4_k_cu_f02ed56f_333294cuda3std6ranges3__45__cpo9iter_moveE - _ZN40_INTERNAL_7ebdf435_4_k_cu_f02ed56f_333294cuda3std3__48in_placeE)
_ZN40_INTERNAL_7ebdf435_4_k_cu_f02ed56f_333294cuda3std3__48in_placeE:
	.zero		1
	.type		_ZN40_INTERNAL_7ebdf435_4_k_cu_f02ed56f_333294cuda3std6ranges3__45__cpo9iter_moveE,@object
	.size		_ZN40_INTERNAL_7ebdf435_4_k_cu_f02ed56f_333294cuda3std6ranges3__45__cpo9iter_moveE,(_ZN40_INTERNAL_7ebdf435_4_k_cu_f02ed56f_333294cuda3std3__45__cpo5beginE - _ZN40_INTERNAL_7ebdf435_4_k_cu_f02ed56f_333294cuda3std6ranges3__45__cpo9iter_moveE)
_ZN40_INTERNAL_7ebdf435_4_k_cu_f02ed56f_333294cuda3std6ranges3__45__cpo9iter_moveE:
	.zero		1
	.type		_ZN40_INTERNAL_7ebdf435_4_k_cu_f02ed56f_333294cuda3std3__45__cpo5beginE,@object
	.size		_ZN40_INTERNAL_7ebdf435_4_k_cu_f02ed56f_333294cuda3std3__45__cpo5beginE,(_ZN40_INTERNAL_7ebdf435_4_k_cu_f02ed56f_333294cuda3std3__442_GLOBAL__N__7ebdf435_4_k_cu_f02ed56f_333296ignoreE - _ZN40_INTERNAL_7ebdf435_4_k_cu_f02ed56f_333294cuda3std3__45__cpo5beginE)
_ZN40_INTERNAL_7ebdf435_4_k_cu_f02ed56f_333294cuda3std3__45__cpo5beginE:
	.zero		1
	.type		_ZN40_INTERNAL_7ebdf435_4_k_cu_f02ed56f_333294cuda3std3__442_GLOBAL__N__7ebdf435_4_k_cu_f02ed56f_333296ignoreE,@object
	.size		_ZN40_INTERNAL_7ebdf435_4_k_cu_f02ed56f_333294cuda3std3__442_GLOBAL__N__7ebdf435_4_k_cu_f02ed56f_333296ignoreE,(_ZN40_INTERNAL_7ebdf435_4_k_cu_f02ed56f_333294cute7productE - _ZN40_INTERNAL_7ebdf435_4_k_cu_f02ed56f_333294cuda3std3__442_GLOBAL__N__7ebdf435_4_k_cu_f02ed56f_333296ignoreE)
_ZN40_INTERNAL_7ebdf435_4_k_cu_f02ed56f_333294cuda3std3__442_GLOBAL__N__7ebdf435_4_k_cu_f02ed56f_333296ignoreE:
	.zero		1
	.type		_ZN40_INTERNAL_7ebdf435_4_k_cu_f02ed56f_333294cute7productE,@object
	.size		_ZN40_INTERNAL_7ebdf435_4_k_cu_f02ed56f_333294cute7productE,(_ZN40_INTERNAL_7ebdf435_4_k_cu_f02ed56f_333294cuda3std3__45__cpo3endE - _ZN40_INTERNAL_7ebdf435_4_k_cu_f02ed56f_333294cute7productE)
_ZN40_INTERNAL_7ebdf435_4_k_cu_f02ed56f_333294cute7productE:
	.zero		1
	.type		_ZN40_INTERNAL_7ebdf435_4_k_cu_f02ed56f_333294cuda3std3__45__cpo3endE,@object
	.size		_ZN40_INTERNAL_7ebdf435_4_k_cu_f02ed56f_333294cuda3std3__45__cpo3endE,(_ZN40_INTERNAL_7ebdf435_4_k_cu_f02ed56f_333294cuda3std3__419piecewise_constructE - _ZN40_INTERNAL_7ebdf435_4_k_cu_f02ed56f_333294cuda3std3__45__cpo3endE)
_ZN40_INTERNAL_7ebdf435_4_k_cu_f02ed56f_333294cuda3std3__45__cpo3endE:
	.zero		1
	.type		_ZN40_INTERNAL_7ebdf435_4_k_cu_f02ed56f_333294cuda3std3__419piecewise_constructE,@object
	.size		_ZN40_INTERNAL_7ebdf435_4_k_cu_f02ed56f_333294cuda3std3__419piecewise_constructE,(_ZN40_INTERNAL_7ebdf435_4_k_cu_f02ed56f_333294cuda3std3__45__cpo4cendE - _ZN40_INTERNAL_7ebdf435_4_k_cu_f02ed56f_333294cuda3std3__419piecewise_constructE)
_ZN40_INTERNAL_7ebdf435_4_k_cu_f02ed56f_333294cuda3std3__419piecewise_constructE:
	.zero		1
	.type		_ZN40_INTERNAL_7ebdf435_4_k_cu_f02ed56f_333294cuda3std3__45__cpo4cendE,@object
	.size		_ZN40_INTERNAL_7ebdf435_4_k_cu_f02ed56f_333294cuda3std3__45__cpo4cendE,(_ZN40_INTERNAL_7ebdf435_4_k_cu_f02ed56f_333294cuda3std6ranges3__45__cpo4swapE - _ZN40_INTERNAL_7ebdf435_4_k_cu_f02ed56f_333294cuda3std3__45__cpo4cendE)
_ZN40_INTERNAL_7ebdf435_4_k_cu_f02ed56f_333294cuda3std3__45__cpo4cendE:
	.zero		1
	.type		_ZN40_INTERNAL_7ebdf435_4_k_cu_f02ed56f_333294cuda3std6ranges3__45__cpo4swapE,@object
	.size		_ZN40_INTERNAL_7ebdf435_4_k_cu_f02ed56f_333294cuda3std6ranges3__45__cpo4swapE,(.L_10 - _ZN40_INTERNAL_7ebdf435_4_k_cu_f02ed56f_333294cuda3std6ranges3__45__cpo4swapE)
_ZN40_INTERNAL_7ebdf435_4_k_cu_f02ed56f_333294cuda3std6ranges3__45__cpo4swapE:
	.zero		1
.L_10:


//--------------------- .nv.constant0._ZN7cutlass13device_kernelINS_4gemm6kernel13GemmUniversalIN4cute5tupleIJiiiiEEENS1_10collective13CollectiveMmaINS1_35MainloopSm100TmaUmmaWarpSpecializedILi4ELi2ELi4ENS5_IJNS4_1CILi4EEENSA_ILi1EEESC_EEEEENS5_IJNSA_ILi64EEENSA_ILi128EEESG_EEENS_10bfloat16_tENS5_IJlSC_lEEESI_SJ_NS4_8TiledMMAINS4_8MMA_AtomIJNS4_20SM100_MMA_F16BF16_SSISI_SI_fLi64ELi128ELNS4_4UMMA5MajorE0ELSO_0ELNSN_7ScaleInE0ELSP_0EEEEEENS4_6LayoutINS5_IJSC_SC_SC_EEENS5_IJNSA_ILi0EEESU_SU_EEEEENS5_IJNS4_10UnderscoreESX_SX_EEEEENS4_13SM90_TMA_LOADENS4_14ComposedLayoutINS4_7SwizzleILi3ELi4ELi3EEENS4_18smem_ptr_flag_bitsILi16EEENSS_INS5_IJNSA_ILi8EEESF_EEENS5_IJSF_SC_EEEEEEEvNS4_8identityENS4_23SM90_TMA_LOAD_MULTICASTES1A_vS1B_EENS_8epilogue10collective18CollectiveEpilogueINS1E_23Sm100TmaWarpSpecializedILi4ELi2ELi16ELb1ELb0EEEJSH_NS5_IJNSS_ISF_SC_EENSS_INSA_ILi32EEESC_EEEEESI_SJ_SI_SJ_NS1E_6fusion15FusionCallbacksIS1I_NS1N_17LinearCombinationISI_fSI_fLNS_15FloatRoundStyleE2EEESH_S1M_JEEENS4_5SM1004TMEM4LOAD26SM100_TMEM_LOAD_16dp256b4xES10_NS11_INS12_ILi2ELi4ELi3EEES15_NSS_INS5_IJS16_S1K_EEENS5_IJS1K_SC_EEEEEEENS4_17SM75_U32x4_LDSM_NENS4_14SM90_TMA_STOREES21_NS4_17SM90_U32x4_STSM_NENS4_39AutoVectorizingCopyWithAssumedAlignmentILi128EEEEEEvvEEEEvNT_6ParamsE --------------------------
	.section	.nv.constant0._ZN7cutlass13device_kernelINS_4gemm6kernel13GemmUniversalIN4cute5tupleIJiiiiEEENS1_10collective13CollectiveMmaINS1_35MainloopSm100TmaUmmaWarpSpecializedILi4ELi2ELi4ENS5_IJNS4_1CILi4EEENSA_ILi1EEESC_EEEEENS5_IJNSA_ILi64EEENSA_ILi128EEESG_EEENS_10bfloat16_tENS5_IJlSC_lEEESI_SJ_NS4_8TiledMMAINS4_8MMA_AtomIJNS4_20SM100_MMA_F16BF16_SSISI_SI_fLi64ELi128ELNS4_4UMMA5MajorE0ELSO_0ELNSN_7ScaleInE0ELSP_0EEEEEENS4_6LayoutINS5_IJSC_SC_SC_EEENS5_IJNSA_ILi0EEESU_SU_EEEEENS5_IJNS4_10UnderscoreESX_SX_EEEEENS4_13SM90_TMA_LOADENS4_14ComposedLayoutINS4_7SwizzleILi3ELi4ELi3EEENS4_18smem_ptr_flag_bitsILi16EEENSS_INS5_IJNSA_ILi8EEESF_EEENS5_IJSF_SC_EEEEEEEvNS4_8identityENS4_23SM90_TMA_LOAD_MULTICASTES1A_vS1B_EENS_8epilogue10collective18CollectiveEpilogueINS1E_23Sm100TmaWarpSpecializedILi4ELi2ELi16ELb1ELb0EEEJSH_NS5_IJNSS_ISF_SC_EENSS_INSA_ILi32EEESC_EEEEESI_SJ_SI_SJ_NS1E_6fusion15FusionCallbacksIS1I_NS1N_17LinearCombinationISI_fSI_fLNS_15FloatRoundStyleE2EEESH_S1M_JEEENS4_5SM1004TMEM4LOAD26SM100_TMEM_LOAD_16dp256b4xES10_NS11_INS12_ILi2ELi4ELi3EEES15_NSS_INS5_IJS16_S1K_EEENS5_IJS1K_SC_EEEEEEENS4_17SM75_U32x4_LDSM_NENS4_14SM90_TMA_STOREES21_NS4_17SM90_U32x4_STSM_NENS4_39AutoVectorizingCopyWithAssumedAlignmentILi128EEEEEEvvEEEEvNT_6ParamsE,"a",@progbits
	.sectionflags	@""
	.align	4
.nv.constant0._ZN7cutlass13device_kernelINS_4gemm6kernel13GemmUniversalIN4cute5tupleIJiiiiEEENS1_10collective13CollectiveMmaINS1_35MainloopSm100TmaUmmaWarpSpecializedILi4ELi2ELi4ENS5_IJNS4_1CILi4EEENSA_ILi1EEESC_EEEEENS5_IJNSA_ILi64EEENSA_ILi128EEESG_EEENS_10bfloat16_tENS5_IJlSC_lEEESI_SJ_NS4_8TiledMMAINS4_8MMA_AtomIJNS4_20SM100_MMA_F16BF16_SSISI_SI_fLi64ELi128ELNS4_4UMMA5MajorE0ELSO_0ELNSN_7ScaleInE0ELSP_0EEEEEENS4_6LayoutINS5_IJSC_SC_SC_EEENS5_IJNSA_ILi0EEESU_SU_EEEEENS5_IJNS4_10UnderscoreESX_SX_EEEEENS4_13SM90_TMA_LOADENS4_14ComposedLayoutINS4_7SwizzleILi3ELi4ELi3EEENS4_18smem_ptr_flag_bitsILi16EEENSS_INS5_IJNSA_ILi8EEESF_EEENS5_IJSF_SC_EEEEEEEvNS4_8identityENS4_23SM90_TMA_LOAD_MULTICASTES1A_vS1B_EENS_8epilogue10collective18CollectiveEpilogueINS1E_23Sm100TmaWarpSpecializedILi4ELi2ELi16ELb1ELb0EEEJSH_NS5_IJNSS_ISF_SC_EENSS_INSA_ILi32EEESC_EEEEESI_SJ_SI_SJ_NS1E_6fusion15FusionCallbacksIS1I_NS1N_17LinearCombinationISI_fSI_fLNS_15FloatRoundStyleE2EEESH_S1M_JEEENS4_5SM1004TMEM4LOAD26SM100_TMEM_LOAD_16dp256b4xES10_NS11_INS12_ILi2ELi4ELi3EEES15_NSS_INS5_IJS16_S1K_EEENS5_IJS1K_SC_EEEEEEENS4_17SM75_U32x4_LDSM_NENS4_14SM90_TMA_STOREES21_NS4_17SM90_U32x4_STSM_NENS4_39AutoVectorizingCopyWithAssumedAlignmentILi128EEEEEEvvEEEEvNT_6ParamsE:
	.zero		2944


//--------------------- SYMBOLS --------------------------

	.type		.nv.reservedSmem.offset0,@object
	.size		.nv.reservedSmem.offset0,0x4
	.type		.nv.reservedSmem.cap,@object
	.size		.nv.reservedSmem.cap,0x4
	.type		__assertfail,@function
